	.target	sm_80

	.elftype	@"ET_EXEC"


//--------------------- .note.nv.tkinfo           --------------------------
	.section	.note.nv.tkinfo,"",@"SHT_NOTE"
	.sectionflags	@"SHF_NOTE_NV_TKINFO"
	.tkinfo
        /*0018*/ 	.word	0x00000002
        /*0030*/ 	.string	""
        /*0030*/ 	.string	"ptxas"
        /*0030*/ 	.string	"Cuda compilation tools, release 13.0, V13.0.88"
        /*0030*/ 	.string	"Build cuda_13.0.r13.0/compiler.36424714_0"
        /*0030*/ 	.string	"-v  -suppress-debug-info  -lineinfo  -arch sm_80 "



//--------------------- .note.nv.cuinfo           --------------------------
	.section	.note.nv.cuinfo,"",@"SHT_NOTE"
	.sectionflags	@"SHF_NOTE_NV_CUINFO"
        /*0018*/ 	.short	0x0002
        /*001a*/ 	.short	0x0050
        /*001c*/ 	.short	0x0082
	.zero		2


//--------------------- .nv.info                  --------------------------
	.section	.nv.info,"",@"SHT_CUDA_INFO"
	.align	4


	//----- nvinfo : EIATTR_REGCOUNT
	.align		4
        /*0000*/ 	.byte	0x04, 0x2f
        /*0002*/ 	.short	(.L_2 - .L_1)
	.align		4
.L_1:
        /*0004*/ 	.word	index@(attn_fwd)
        /*0008*/ 	.word	0x00000037


	//----- nvinfo : EIATTR_FRAME_SIZE
	.align		4
.L_2:
        /*000c*/ 	.byte	0x04, 0x11
        /*000e*/ 	.short	(.L_4 - .L_3)
	.align		4
.L_3:
        /*0010*/ 	.word	index@(attn_fwd)
        /*0014*/ 	.word	0x00000000


	//----- nvinfo : EIATTR_MIN_STACK_SIZE
	.align		4
.L_4:
        /*0018*/ 	.byte	0x04, 0x12
        /*001a*/ 	.short	(.L_6 - .L_5)
	.align		4
.L_5:
        /*001c*/ 	.word	index@(attn_fwd)
        /*0020*/ 	.word	0x00000000
.L_6:


//--------------------- .nv.info.attn_fwd         --------------------------
	.section	.nv.info.attn_fwd,"",@"SHT_CUDA_INFO"
	.sectionflags	@""
	.align	4


	//----- nvinfo : EIATTR_CUDA_API_VERSION
	.align		4
        /*0000*/ 	.byte	0x04, 0x37
        /*0002*/ 	.short	(.L_8 - .L_7)
.L_7:
        /*0004*/ 	.word	0x00000082


	//----- nvinfo : EIATTR_SW2861232_WAR
	.align		4
.L_8:
        /*0008*/ 	.byte	0x01, 0x35
	.zero		2


	//----- nvinfo : EIATTR_PARAM_CBANK
	.align		4
        /*000c*/ 	.byte	0x04, 0x0a
        /*000e*/ 	.short	(.L_10 - .L_9)
	.align		4
.L_9:
        /*0010*/ 	.word	index@(.nv.constant0.attn_fwd)
        /*0014*/ 	.short	0x0160
        /*0016*/ 	.short	0x0088


	//----- nvinfo : EIATTR_CBANK_PARAM_SIZE
	.align		4
.L_10:
        /*0018*/ 	.byte	0x03, 0x19
        /*001a*/ 	.short	0x0088


	//----- nvinfo : EIATTR_KPARAM_INFO
	.align		4
        /*001c*/ 	.byte	0x04, 0x17
        /*001e*/ 	.short	(.L_12 - .L_11)
.L_11:
        /*0020*/ 	.word	0x00000000
        /*0024*/ 	.short	0x0019
        /*0026*/ 	.short	0x0080
        /*0028*/ 	.byte	0x00, 0xf4, 0x21, 0x00


	//----- nvinfo : EIATTR_KPARAM_INFO
	.align		4
.L_12:
        /*002c*/ 	.byte	0x04, 0x17
        /*002e*/ 	.short	(.L_14 - .L_13)
.L_13:
        /*0030*/ 	.word	0x00000000
        /*0034*/ 	.short	0x0018
        /*0036*/ 	.short	0x0078
        /*0038*/ 	.byte	0x00, 0xf4, 0x21, 0x00


	//----- nvinfo : EIATTR_KPARAM_INFO
	.align		4
.L_14:
        /*003c*/ 	.byte	0x04, 0x17
        /*003e*/ 	.short	(.L_16 - .L_15)
.L_15:
        /*0040*/ 	.word	0x00000000
        /*0044*/ 	.short	0x0017
        /*0046*/ 	.short	0x0070
        /*0048*/ 	.byte	0x00, 0xf0, 0x11, 0x00


	//----- nvinfo : EIATTR_KPARAM_INFO
	.align		4
.L_16:
        /*004c*/ 	.byte	0x04, 0x17
        /*004e*/ 	.short	(.L_18 - .L_17)
.L_17:
        /*0050*/ 	.word	0x00000000
        /*0054*/ 	.short	0x0016
        /*0056*/ 	.short	0x006c
        /*0058*/ 	.byte	0x00, 0xf0, 0x11, 0x00


	//----- nvinfo : EIATTR_KPARAM_INFO
	.align		4
.L_18:
        /*005c*/ 	.byte	0x04, 0x17
        /*005e*/ 	.short	(.L_20 - .L_19)
.L_19:
        /*0060*/ 	.word	0x00000000
        /*0064*/ 	.short	0x0015
        /*0066*/ 	.short	0x0068
        /*0068*/ 	.byte	0x00, 0xf0, 0x11, 0x00


	//----- nvinfo : EIATTR_KPARAM_INFO
	.align		4
.L_20:
        /*006c*/ 	.byte	0x04, 0x17
        /*006e*/ 	.short	(.L_22 - .L_21)
.L_21:
        /*0070*/ 	.word	0x00000000
        /*0074*/ 	.short	0x0014
        /*0076*/ 	.short	0x0064
        /*0078*/ 	.byte	0x00, 0xf0, 0x11, 0x00


	//----- nvinfo : EIATTR_KPARAM_INFO
	.align		4
.L_22:
        /*007c*/ 	.byte	0x04, 0x17
        /*007e*/ 	.short	(.L_24 - .L_23)
.L_23:
        /*0080*/ 	.word	0x00000000
        /*0084*/ 	.short	0x0013
        /*0086*/ 	.short	0x0060
        /*0088*/ 	.byte	0x00, 0xf0, 0x11, 0x00


	//----- nvinfo : EIATTR_KPARAM_INFO
	.align		4
.L_24:
        /*008c*/ 	.byte	0x04, 0x17
        /*008e*/ 	.short	(.L_26 - .L_25)
.L_25:
        /*0090*/ 	.word	0x00000000
        /*0094*/ 	.short	0x0012
        /*0096*/ 	.short	0x005c
        /*0098*/ 	.byte	0x00, 0xf0, 0x11, 0x00


	//----- nvinfo : EIATTR_KPARAM_INFO
	.align		4
.L_26:
        /*009c*/ 	.byte	0x04, 0x17
        /*009e*/ 	.short	(.L_28 - .L_27)
.L_27:
        /*00a0*/ 	.word	0x00000000
        /*00a4*/ 	.short	0x0011
        /*00a6*/ 	.short	0x0058
        /*00a8*/ 	.byte	0x00, 0xf0, 0x11, 0x00


	//----- nvinfo : EIATTR_KPARAM_INFO
	.align		4
.L_28:
        /*00ac*/ 	.byte	0x04, 0x17
        /*00ae*/ 	.short	(.L_30 - .L_29)
.L_29:
        /*00b0*/ 	.word	0x00000000
        /*00b4*/ 	.short	0x0010
        /*00b6*/ 	.short	0x0054
        /*00b8*/ 	.byte	0x00, 0xf0, 0x11, 0x00


	//----- nvinfo : EIATTR_KPARAM_INFO
	.align		4
.L_30:
        /*00bc*/ 	.byte	0x04, 0x17
        /*00be*/ 	.short	(.L_32 - .L_31)
.L_31:
        /*00c0*/ 	.word	0x00000000
        /*00c4*/ 	.short	0x000f
        /*00c6*/ 	.short	0x0050
        /*00c8*/ 	.byte	0x00, 0xf0, 0x11, 0x00


	//----- nvinfo : EIATTR_KPARAM_INFO
	.align		4
.L_32:
        /*00cc*/ 	.byte	0x04, 0x17
        /*00ce*/ 	.short	(.L_34 - .L_33)
.L_33:
        /*00d0*/ 	.word	0x00000000
        /*00d4*/ 	.short	0x000e
        /*00d6*/ 	.short	0x004c
        /*00d8*/ 	.byte	0x00, 0xf0, 0x11, 0x00


	//----- nvinfo : EIATTR_KPARAM_INFO
	.align		4
.L_34:
        /*00dc*/ 	.byte	0x04, 0x17
        /*00de*/ 	.short	(.L_36 - .L_35)
.L_35:
        /*00e0*/ 	.word	0x00000000
        /*00e4*/ 	.short	0x000d
        /*00e6*/ 	.short	0x0048
        /*00e8*/ 	.byte	0x00, 0xf0, 0x11, 0x00


	//----- nvinfo : EIATTR_KPARAM_INFO
	.align		4
.L_36:
        /*00ec*/ 	.byte	0x04, 0x17
        /*00ee*/ 	.short	(.L_38 - .L_37)
.L_37:
        /*00f0*/ 	.word	0x00000000
        /*00f4*/ 	.short	0x000c
        /*00f6*/ 	.short	0x0044
        /*00f8*/ 	.byte	0x00, 0xf0, 0x11, 0x00


	//----- nvinfo : EIATTR_KPARAM_INFO
	.align		4
.L_38:
        /*00fc*/ 	.byte	0x04, 0x17
        /*00fe*/ 	.short	(.L_40 - .L_39)
.L_39:
        /*0100*/ 	.word	0x00000000
        /*0104*/ 	.short	0x000b
        /*0106*/ 	.short	0x0040
        /*0108*/ 	.byte	0x00, 0xf0, 0x11, 0x00


	//----- nvinfo : EIATTR_KPARAM_INFO
	.align		4
.L_40:
        /*010c*/ 	.byte	0x04, 0x17
        /*010e*/ 	.short	(.L_42 - .L_41)
.L_41:
        /*0110*/ 	.word	0x00000000
        /*0114*/ 	.short	0x000a
        /*0116*/ 	.short	0x003c
        /*0118*/ 	.byte	0x00, 0xf0, 0x11, 0x00


	//----- nvinfo : EIATTR_KPARAM_INFO
	.align		4
.L_42:
        /*011c*/ 	.byte	0x04, 0x17
        /*011e*/ 	.short	(.L_44 - .L_43)
.L_43:
        /*0120*/ 	.word	0x00000000
        /*0124*/ 	.short	0x0009
        /*0126*/ 	.short	0x0038
        /*0128*/ 	.byte	0x00, 0xf0, 0x11, 0x00


	//----- nvinfo : EIATTR_KPARAM_INFO
	.align		4
.L_44:
        /*012c*/ 	.byte	0x04, 0x17
        /*012e*/ 	.short	(.L_46 - .L_45)
.L_45:
        /*0130*/ 	.word	0x00000000
        /*0134*/ 	.short	0x0008
        /*0136*/ 	.short	0x0034
        /*0138*/ 	.byte	0x00, 0xf0, 0x11, 0x00


	//----- nvinfo : EIATTR_KPARAM_INFO
	.align		4
.L_46:
        /*013c*/ 	.byte	0x04, 0x17
        /*013e*/ 	.short	(.L_48 - .L_47)
.L_47:
        /*0140*/ 	.word	0x00000000
        /*0144*/ 	.short	0x0007
        /*0146*/ 	.short	0x0030
        /*0148*/ 	.byte	0x00, 0xf0, 0x11, 0x00


	//----- nvinfo : EIATTR_KPARAM_INFO
	.align		4
.L_48:
        /*014c*/ 	.byte	0x04, 0x17
        /*014e*/ 	.short	(.L_50 - .L_49)
.L_49:
        /*0150*/ 	.word	0x00000000
        /*0154*/ 	.short	0x0006
        /*0156*/ 	.short	0x002c
        /*0158*/ 	.byte	0x00, 0xf0, 0x11, 0x00


	//----- nvinfo : EIATTR_KPARAM_INFO
	.align		4
.L_50:
        /*015c*/ 	.byte	0x04, 0x17
        /*015e*/ 	.short	(.L_52 - .L_51)
.L_51:
        /*0160*/ 	.word	0x00000000
        /*0164*/ 	.short	0x0005
        /*0166*/ 	.short	0x0028
        /*0168*/ 	.byte	0x00, 0xf0, 0x11, 0x00


	//----- nvinfo : EIATTR_KPARAM_INFO
	.align		4
.L_52:
        /*016c*/ 	.byte	0x04, 0x17
        /*016e*/ 	.short	(.L_54 - .L_53)
.L_53:
        /*0170*/ 	.word	0x00000000
        /*0174*/ 	.short	0x0004
        /*0176*/ 	.short	0x0020
        /*0178*/ 	.byte	0x00, 0xf4, 0x21, 0x00


	//----- nvinfo : EIATTR_KPARAM_INFO
	.align		4
.L_54:
        /*017c*/ 	.byte	0x04, 0x17
        /*017e*/ 	.short	(.L_56 - .L_55)
.L_55:
        /*0180*/ 	.word	0x00000000
        /*0184*/ 	.short	0x0003
        /*0186*/ 	.short	0x0018
        /*0188*/ 	.byte	0x00, 0xf4, 0x21, 0x00


	//----- nvinfo : EIATTR_KPARAM_INFO
	.align		4
.L_56:
        /*018c*/ 	.byte	0x04, 0x17
        /*018e*/ 	.short	(.L_58 - .L_57)
.L_57:
        /*0190*/ 	.word	0x00000000
        /*0194*/ 	.short	0x0002
        /*0196*/ 	.short	0x0010
        /*0198*/ 	.byte	0x00, 0xf4, 0x21, 0x00


	//----- nvinfo : EIATTR_KPARAM_INFO
	.align		4
.L_58:
        /*019c*/ 	.byte	0x04, 0x17
        /*019e*/ 	.short	(.L_60 - .L_59)
.L_59:
        /*01a0*/ 	.word	0x00000000
        /*01a4*/ 	.short	0x0001
        /*01a6*/ 	.short	0x0008
        /*01a8*/ 	.byte	0x00, 0xf4, 0x21, 0x00


	//----- nvinfo : EIATTR_KPARAM_INFO
	.align		4
.L_60:
        /*01ac*/ 	.byte	0x04, 0x17
        /*01ae*/ 	.short	(.L_62 - .L_61)
.L_61:
        /*01b0*/ 	.word	0x00000000
        /*01b4*/ 	.short	0x0000
        /*01b6*/ 	.short	0x0000
        /*01b8*/ 	.byte	0x00, 0xf4, 0x21, 0x00


	//----- nvinfo : EIATTR_MAXREG_COUNT
	.align		4
.L_62:
        /*01bc*/ 	.byte	0x03, 0x1b
        /*01be*/ 	.short	0x0080


	//----- nvinfo : EIATTR_NUM_BARRIERS
	.align		4
        /*01c0*/ 	.byte	0x02, 0x4c
        /*01c2*/ 	.byte	0x01
	.zero		1


	//----- nvinfo : EIATTR_MERCURY_ISA_VERSION
	.align		4
        /*01c4*/ 	.byte	0x03, 0x5f
        /*01c6*/ 	.short	0x0000


	//----- nvinfo : EIATTR_COOP_GROUP_MASK_REGIDS
	.align		4
        /*01c8*/ 	.byte	0x04, 0x29
        /*01ca*/ 	.short	(.L_64 - .L_63)


	//   ....[0]....
.L_63:
        /*01cc*/ 	.word	0xffffffff


	//   ....[1]....
        /*01d0*/ 	.word	0xffffffff


	//   ....[2]....
        /*01d4*/ 	.word	0xffffffff


	//   ....[3]....
        /*01d8*/ 	.word	0xffffffff


	//   ....[4]....
        /*01dc*/ 	.word	0xffffffff


	//   ....[5]....
        /*01e0*/ 	.word	0xffffffff


	//   ....[6]....
        /*01e4*/ 	.word	0xffffffff


	//   ....[7]....
        /*01e8*/ 	.word	0xffffffff


	//----- nvinfo : EIATTR_COOP_GROUP_INSTR_OFFSETS
	.align		4
.L_64:
        /*01ec*/ 	.byte	0x04, 0x28
        /*01ee*/ 	.short	(.L_66 - .L_65)


	//   ....[0]....
.L_65:
        /*01f0*/ 	.word	0x00000ba0


	//   ....[1]....
        /*01f4*/ 	.word	0x00000c60


	//   ....[2]....
        /*01f8*/ 	.word	0x00000c80


	//   ....[3]....
        /*01fc*/ 	.word	0x00000ca0


	//   ....[4]....
        /*0200*/ 	.word	0x00000f30


	//   ....[5]....
        /*0204*/ 	.word	0x00000f80


	//   ....[6]....
        /*0208*/ 	.word	0x00001020


	//   ....[7]....
        /*020c*/ 	.word	0x00001090


	//----- nvinfo : EIATTR_EXIT_INSTR_OFFSETS
	.align		4
.L_66:
        /*0210*/ 	.byte	0x04, 0x1c
        /*0212*/ 	.short	(.L_68 - .L_67)


	//   ....[0]....
.L_67:
        /*0214*/ 	.word	0x00001cc0


	//   ....[1]....
        /*0218*/ 	.word	0x00001d60


	//----- nvinfo : EIATTR_REQNTID
	.align		4
.L_68:
        /*021c*/ 	.byte	0x04, 0x10
        /*021e*/ 	.short	(.L_70 - .L_69)
.L_69:
        /*0220*/ 	.word	0x00000200
        /*0224*/ 	.word	0x00000001
        /*0228*/ 	.word	0x00000001
.L_70:


//--------------------- .nv.callgraph             --------------------------
	.section	.nv.callgraph,"",@"SHT_CUDA_CALLGRAPH"
	.align	4
	.sectionentsize	8
	.align		4
        /*0000*/ 	.word	0x00000000
	.align		4
        /*0004*/ 	.word	0xffffffff
	.align		4
        /*0008*/ 	.word	0x00000000
	.align		4
        /*000c*/ 	.word	0xfffffffe
	.align		4
        /*0010*/ 	.word	0x00000000
	.align		4
        /*0014*/ 	.word	0xfffffffd
	.align		4
        /*0018*/ 	.word	0x00000000
	.align		4
        /*001c*/ 	.word	0xfffffffc


//--------------------- .nv.rel.action            --------------------------
	.section	.nv.rel.action,"",@"SHT_CUDA_RELOCINFO"
	.align	8
	.sectionentsize	8
        /*0000*/ 	.byte	0x73, 0x00, 0x00, 0x00, 0x00, 0x00, 0x00, 0x00, 0x00, 0x00, 0x00, 0x11, 0x25, 0x00, 0x05, 0x36


//--------------------- .nv.constant4             --------------------------
	.section	.nv.constant4,"a",@progbits
	.align	8
	.align		8
.nv.constant4:
        /*0000*/ 	.dword	_$_str


//--------------------- .nv.constant0.attn_fwd    --------------------------
	.section	.nv.constant0.attn_fwd,"a",@progbits
	.sectionflags	@""
	.align	4
.nv.constant0.attn_fwd:
	.zero		488


//--------------------- .text.attn_fwd            --------------------------
	.section	.text.attn_fwd,"ax",@progbits
	.sectioninfo	@"SHI_REGISTERS=55"
	.align	128
        .global         attn_fwd
        .type           attn_fwd,@function
        .size           attn_fwd,(.L_x_3 - attn_fwd)
        .other          attn_fwd,@"STO_CUDA_ENTRY STV_DEFAULT"
attn_fwd:
.text.attn_fwd:
[----:B------:R-:W-:Y:S02]  /*0000*/  IMAD.MOV.U32 R1, RZ, RZ, c[0x0][0x28] ;  /* 0x00000a00ff017624 */ /* 0x000fe400078e00ff */
[----:B------:R-:W0:Y:S01]  /*0010*/  S2R R22, SR_CTAID.X ;  /* 0x0000000000167919 */ /* 0x000e220000002500 */
[----:B------:R-:W-:Y:S01]  /*0020*/  IMAD.MOV.U32 R17, RZ, RZ, c[0x0][0x198] ;  /* 0x00006600ff117624 */ /* 0x000fe200078e00ff */
[----:B------:R-:W-:Y:S02]  /*0030*/  ULDC.64 UR6, c[0x0][0x118] ;  /* 0x0000460000067ab9 */ /* 0x000fe40000000a00 */
[----:B------:R-:W0:Y:S04]  /*0040*/  S2R R7, SR_TID.X ;  /* 0x0000000000077919 */ /* 0x000e280000002100 */
[----:B------:R-:W1:Y:S01]  /*0050*/  S2R R6, SR_CTAID.Y ;  /* 0x0000000000067919 */ /* 0x000e620000002600 */
[----:B0-----:R-:W-:Y:S02]  /*0060*/  PRMT R5, R7, 0x6540, R22 ;  /* 0x0000654007057816 */ /* 0x001fe40000000016 */
[----:B------:R-:W-:Y:S01]  /*0070*/  SHF.R.U32.HI R4, RZ, 0x8, R7 ;  /* 0x00000008ff047819 */ /* 0x000fe20000011607 */
[----:B-1----:R-:W-:-:S02]  /*0080*/  IMAD R0, R6, c[0x0][0x190], RZ ;  /* 0x0000640006007a24 */ /* 0x002fc400078e02ff */
[----:B------:R-:W-:Y:S01]  /*0090*/  IMAD R3, R5, c[0x0][0x194], RZ ;  /* 0x0000650005037a24 */ /* 0x000fe200078e02ff */
[----:B------:R-:W-:Y:S01]  /*00a0*/  SGXT.U32 R4, R4, 0x1 ;  /* 0x000000010404781a */ /* 0x000fe20000000000 */
[C---:B------:R-:W-:Y:S02]  /*00b0*/  IMAD.SHL.U32 R2, R0.reuse, 0x2, RZ ;  /* 0x0000000200027824 */ /* 0x040fe400078e00ff */
[----:B------:R-:W-:Y:S01]  /*00c0*/  IMAD.HI R0, R0, 0x2, RZ ;  /* 0x0000000200007827 */ /* 0x000fe200078e02ff */
[----:B------:R-:W-:-:S03]  /*00d0*/  SHF.L.U32 R9, R3, 0x1, RZ ;  /* 0x0000000103097819 */ /* 0x000fc600000006ff */
[----:B------:R-:W-:Y:S01]  /*00e0*/  IMAD R10, R4, c[0x0][0x198], RZ ;  /* 0x00006600040a7a24 */ /* 0x000fe200078e02ff */
[----:B------:R-:W-:Y:S01]  /*00f0*/  IADD3 R21, P0, P1, R9, c[0x0][0x160], R2 ;  /* 0x0000580009157a10 */ /* 0x000fe2000791e002 */
[----:B------:R-:W-:-:S04]  /*0100*/  IMAD.HI R3, R3, 0x2, RZ ;  /* 0x0000000203037827 */ /* 0x000fc800078e02ff */
[----:B------:R-:W-:Y:S01]  /*0110*/  IMAD R9, R17, 0x2, R10 ;  /* 0x0000000211097824 */ /* 0x000fe200078e020a */
[----:B------:R-:W-:Y:S02]  /*0120*/  IADD3.X R23, R3, c[0x0][0x164], R0, P0, P1 ;  /* 0x0000590003177a10 */ /* 0x000fe400007e2400 */
[CC--:B------:R-:W-:Y:S01]  /*0130*/  LEA R2, P0, R10.reuse, R21.reuse, 0x1 ;  /* 0x000000150a027211 */ /* 0x0c0fe200078008ff */
[----:B------:R-:W-:Y:S01]  /*0140*/  IMAD R0, R17, 0x2, R9 ;  /* 0x0000000211007824 */ /* 0x000fe200078e0209 */
[----:B------:R-:W-:Y:S02]  /*0150*/  LEA R8, P1, R9, R21, 0x1 ;  /* 0x0000001509087211 */ /* 0x000fe400078208ff */
[----:B------:R-:W-:Y:S01]  /*0160*/  LEA.HI.X.SX32 R3, R10, R23, 0x1, P0 ;  /* 0x000000170a037211 */ /* 0x000fe200000f0eff */
[----:B------:R-:W-:Y:S01]  /*0170*/  IMAD R13, R17, 0x2, R0 ;  /* 0x00000002110d7824 */ /* 0x000fe200078e0200 */
[----:B------:R-:W-:Y:S02]  /*0180*/  LEA R10, P0, R0, R21, 0x1 ;  /* 0x00000015000a7211 */ /* 0x000fe400078008ff */
[----:B------:R-:W-:Y:S01]  /*0190*/  LEA.HI.X.SX32 R9, R9, R23, 0x1, P1 ;  /* 0x0000001709097211 */ /* 0x000fe200008f0eff */
[----:B------:R0:W2:Y:S01]  /*01a0*/  LDG.E.U16 R20, [R2.64] ;  /* 0x0000000602147981 */ /* 0x0000a2000c1e1500 */
[----:B------:R-:W-:-:S02]  /*01b0*/  LEA R12, R17, R13, 0x1 ;  /* 0x0000000d110c7211 */ /* 0x000fc400078e08ff */
[----:B------:R-:W-:Y:S02]  /*01c0*/  LEA.HI.X.SX32 R11, R0, R23, 0x1, P0 ;  /* 0x00000017000b7211 */ /* 0x000fe400000f0eff */
[----:B------:R1:W3:Y:S01]  /*01d0*/  LDG.E.U16 R9, [R8.64] ;  /* 0x0000000608097981 */ /* 0x0002e2000c1e1500 */
[C---:B------:R-:W-:Y:S01]  /*01e0*/  IMAD R0, R17.reuse, 0x2, R12 ;  /* 0x0000000211007824 */ /* 0x040fe200078e020c */
[-C--:B------:R-:W-:Y:S02]  /*01f0*/  LEA R14, P0, R12, R21.reuse, 0x1 ;  /* 0x000000150c0e7211 */ /* 0x080fe400078008ff */
[----:B------:R4:W5:Y:S01]  /*0200*/  LDG.E.U16 R11, [R10.64] ;  /* 0x000000060a0b7981 */ /* 0x000962000c1e1500 */
[C---:B------:R-:W-:Y:S01]  /*0210*/  IMAD R19, R17.reuse, 0x2, R0 ;  /* 0x0000000211137824 */ /* 0x040fe200078e0200 */
[----:B------:R-:W-:Y:S02]  /*0220*/  LEA R16, P1, R0, R21, 0x1 ;  /* 0x0000001500107211 */ /* 0x000fe400078208ff */
[-C--:B------:R-:W-:Y:S01]  /*0230*/  LEA.HI.X.SX32 R15, R12, R23.reuse, 0x1, P0 ;  /* 0x000000170c0f7211 */ /* 0x080fe200000f0eff */
[----:B0-----:R-:W-:Y:S01]  /*0240*/  IMAD R3, R17, 0x2, R19 ;  /* 0x0000000211037824 */ /* 0x001fe200078e0213 */
[----:B------:R-:W-:-:S03]  /*0250*/  LEA.HI.X.SX32 R17, R0, R23, 0x1, P1 ;  /* 0x0000001700117211 */ /* 0x000fc600008f0eff */
[----:B------:R0:W3:Y:S04]  /*0260*/  LDG.E.U16 R14, [R14.64] ;  /* 0x000000060e0e7981 */ /* 0x0000e8000c1e1500 */
[----:B------:R-:W5:Y:S01]  /*0270*/  LDG.E.U16 R17, [R16.64] ;  /* 0x0000000610117981 */ /* 0x000f62000c1e1500 */
[-C--:B------:R-:W-:Y:S02]  /*0280*/  LEA R18, P2, R19, R21.reuse, 0x1 ;  /* 0x0000001513127211 */ /* 0x080fe400078408ff */
[-C--:B------:R-:W-:Y:S02]  /*0290*/  LEA R12, P0, R13, R21.reuse, 0x1 ;  /* 0x000000150d0c7211 */ /* 0x080fe400078008ff */
[----:B------:R-:W-:Y:S02]  /*02a0*/  LEA R2, P1, R3, R21, 0x1 ;  /* 0x0000001503027211 */ /* 0x000fe400078208ff */
[----:B------:R-:W-:-:S02]  /*02b0*/  LEA.HI.X.SX32 R19, R19, R23, 0x1, P2 ;  /* 0x0000001713137211 */ /* 0x000fc400010f0eff */
[-C--:B------:R-:W-:Y:S02]  /*02c0*/  LEA.HI.X.SX32 R13, R13, R23.reuse, 0x1, P0 ;  /* 0x000000170d0d7211 */ /* 0x080fe400000f0eff */
[----:B------:R-:W-:Y:S01]  /*02d0*/  LEA.HI.X.SX32 R3, R3, R23, 0x1, P1 ;  /* 0x0000001703037211 */ /* 0x000fe200008f0eff */
[----:B------:R-:W5:Y:S04]  /*02e0*/  LDG.E.U16 R18, [R18.64] ;  /* 0x0000000612127981 */ /* 0x000f68000c1e1500 */
[----:B------:R0:W5:Y:S04]  /*02f0*/  LDG.E.U16 R12, [R12.64] ;  /* 0x000000060c0c7981 */ /* 0x000168000c1e1500 */
[----:B------:R4:W5:Y:S01]  /*0300*/  LDG.E.U16 R21, [R2.64] ;  /* 0x0000000602157981 */ /* 0x000962000c1e1500 */
[----:B-1----:R-:W-:-:S02]  /*0310*/  SHF.R.S32.HI R8, RZ, 0x8, R7 ;  /* 0x00000008ff087819 */ /* 0x002fc40000011407 */
[----:B------:R-:W-:Y:S02]  /*0320*/  LOP3.LUT R0, R7, 0xff, RZ, 0xc0, !PT ;  /* 0x000000ff07007812 */ /* 0x000fe400078ec0ff */
[----:B------:R-:W-:Y:S02]  /*0330*/  SGXT R8, R8, 0x1 ;  /* 0x000000010808781a */ /* 0x000fe40000000200 */
[----:B0-----:R-:W-:-:S04]  /*0340*/  SHF.L.U32 R15, R0, 0x1, RZ ;  /* 0x00000001000f7819 */ /* 0x001fc800000006ff */
[----:B------:R-:W-:Y:S02]  /*0350*/  LOP3.LUT R15, R15, 0x210, R8, 0x78, !PT ;  /* 0x000002100f0f7812 */ /* 0x000fe400078e7808 */
[----:B----4-:R-:W-:Y:S02]  /*0360*/  SHF.L.U32 R10, R22, 0x8, RZ ;  /* 0x00000008160a7819 */ /* 0x010fe400000006ff */
[C---:B------:R-:W-:Y:S02]  /*0370*/  LOP3.LUT R0, R15.reuse, 0x20, RZ, 0x3c, !PT ;  /* 0x000000200f007812 */ /* 0x040fe400078e3cff */
[C---:B------:R-:W-:Y:S02]  /*0380*/  LOP3.LUT R8, R15.reuse, 0x40, RZ, 0x3c, !PT ;  /* 0x000000400f087812 */ /* 0x040fe400078e3cff */
[----:B------:R-:W-:Y:S01]  /*0390*/  LOP3.LUT R13, R15, 0x60, RZ, 0x3c, !PT ;  /* 0x000000600f0d7812 */ /* 0x000fe200078e3cff */
[----:B------:R-:W-:Y:S01]  /*03a0*/  IMAD.MOV.U32 R28, RZ, RZ, -0x800000 ;  /* 0xff800000ff1c7424 */ /* 0x000fe200078e00ff */
[----:B------:R-:W-:Y:S01]  /*03b0*/  LOP3.LUT R42, R7, 0x1e0, RZ, 0xc0, !PT ;  /* 0x000001e0072a7812 */ /* 0x000fe200078ec0ff */
[----:B------:R-:W-:-:S02]  /*03c0*/  IMAD.MOV.U32 R3, RZ, RZ, 0x3f800000 ;  /* 0x3f800000ff037424 */ /* 0x000fc400078e00ff */
[----:B------:R-:W-:Y:S02]  /*03d0*/  IMAD.MOV.U32 R2, RZ, RZ, 0x3f800000 ;  /* 0x3f800000ff027424 */ /* 0x000fe400078e00ff */
[----:B------:R-:W-:Y:S01]  /*03e0*/  IMAD.MOV.U32 R29, RZ, RZ, -0x800000 ;  /* 0xff800000ff1d7424 */ /* 0x000fe200078e00ff */
[----:B--2---:R-:W-:Y:S04]  /*03f0*/  STS.U16 [R15], R20 ;  /* 0x000000140f007388 */ /* 0x004fe80000000400 */
[----:B---3--:R-:W-:Y:S04]  /*0400*/  STS.U16 [R15+0x1000], R14 ;  /* 0x0010000e0f007388 */ /* 0x008fe80000000400 */
[----:B------:R-:W-:Y:S04]  /*0410*/  STS.U16 [R0+0x400], R9 ;  /* 0x0004000900007388 */ /* 0x000fe80000000400 */
[----:B-----5:R0:W-:Y:S02]  /*0420*/  STS.U16 [R0+0x1400], R17 ;  /* 0x0014001100007388 */ /* 0x0201e40000000400 */
[----:B0-----:R-:W-:-:S04]  /*0430*/  IADD3 R0, R10, 0x100, RZ ;  /* 0x000001000a007810 */ /* 0x001fc80007ffe0ff */
[----:B------:R-:W-:Y:S01]  /*0440*/  ISETP.GE.AND P0, PT, R0, 0x1, PT ;  /* 0x000000010000780c */ /* 0x000fe20003f06270 */
[----:B------:R-:W-:Y:S01]  /*0450*/  STS.U16 [R8+0x800], R11 ;  /* 0x0008000b08007388 */ /* 0x000fe20000000400 */
[----:B------:R-:W-:Y:S01]  /*0460*/  CS2R R16, SRZ ;  /* 0x0000000000107805 */ /* 0x000fe2000001ff00 */
[----:B------:R-:W-:Y:S02]  /*0470*/  CS2R R14, SRZ ;  /* 0x00000000000e7805 */ /* 0x000fe4000001ff00 */
[----:B------:R0:W-:Y:S01]  /*0480*/  STS.U16 [R8+0x1800], R18 ;  /* 0x0018001208007388 */ /* 0x0001e20000000400 */
[----:B------:R-:W-:-:S03]  /*0490*/  LOP3.LUT R9, R7, 0x7, RZ, 0xc0, !PT ;  /* 0x0000000707097812 */ /* 0x000fc600078ec0ff */
[----:B------:R-:W-:Y:S04]  /*04a0*/  STS.U16 [R13+0xc00], R12 ;  /* 0x000c000c0d007388 */ /* 0x000fe80000000400 */
[----:B------:R1:W-:Y:S01]  /*04b0*/  STS.U16 [R13+0x1c00], R21 ;  /* 0x001c00150d007388 */ /* 0x0003e20000000400 */
[----:B0-----:R-:W-:Y:S01]  /*04c0*/  CS2R R18, SRZ ;  /* 0x0000000000127805 */ /* 0x001fe2000001ff00 */
[----:B------:R-:W-:Y:S01]  /*04d0*/  IMAD.SHL.U32 R8, R7, 0x2, RZ ;  /* 0x0000000207087824 */ /* 0x000fe200078e00ff */
[----:B-1----:R-:W-:Y:S01]  /*04e0*/  CS2R R12, SRZ ;  /* 0x00000000000c7805 */ /* 0x002fe2000001ff00 */
[----:B------:R-:W-:Y:S05]  /*04f0*/  @!P0 BRA `(.L_x_0) ;  /* 0x00000c6000008947 */ /* 0x000fea0003800000 */
[----:B------:R-:W-:Y:S01]  /*0500*/  LOP3.LUT R12, R7, 0xf, RZ, 0xc0, !PT ;  /* 0x0000000f070c7812 */ /* 0x000fe200078ec0ff */
[C---:B------:R-:W-:Y:S01]  /*0510*/  IMAD R2, R6.reuse, c[0x0][0x1a0], RZ ;  /* 0x0000680006027a24 */ /* 0x040fe200078e02ff */
[----:B------:R-:W-:Y:S01]  /*0520*/  SHF.R.U32.HI R16, RZ, 0x2, R7 ;  /* 0x00000002ff107819 */ /* 0x000fe20000011607 */
[----:B------:R-:W-:Y:S01]  /*0530*/  IMAD R3, R6, c[0x0][0x1b0], RZ ;  /* 0x00006c0006037a24 */ /* 0x000fe200078e02ff */
[----:B------:R-:W-:Y:S01]  /*0540*/  SHF.R.U32.HI R15, RZ, 0x1, R42 ;  /* 0x00000001ff0f7819 */ /* 0x000fe2000001162a */
[----:B------:R-:W-:Y:S01]  /*0550*/  IMAD R13, R12, c[0x0][0x1a8], RZ ;  /* 0x00006a000c0d7a24 */ /* 0x000fe200078e02ff */
[----:B------:R-:W-:Y:S01]  /*0560*/  SGXT.U32 R16, R16, 0x3 ;  /* 0x000000031010781a */ /* 0x000fe20000000000 */
[C---:B------:R-:W-:Y:S01]  /*0570*/  IMAD.SHL.U32 R11, R2.reuse, 0x2, RZ ;  /* 0x00000002020b7824 */ /* 0x040fe200078e00ff */
[----:B------:R-:W-:Y:S01]  /*0580*/  CS2R R38, SRZ ;  /* 0x0000000000267805 */ /* 0x000fe2000001ff00 */
[----:B------:R-:W-:Y:S01]  /*0590*/  IMAD.HI R2, R2, 0x2, RZ ;  /* 0x0000000202027827 */ /* 0x000fe200078e02ff */
[C---:B------:R-:W-:Y:S01]  /*05a0*/  SHF.L.U32 R14, R13.reuse, 0x1, RZ ;  /* 0x000000010d0e7819 */ /* 0x040fe200000006ff */
[----:B------:R-:W-:Y:S01]  /*05b0*/  CS2R R18, SRZ ;  /* 0x0000000000127805 */ /* 0x000fe2000001ff00 */
[----:B------:R-:W-:Y:S01]  /*05c0*/  LOP3.LUT R10, R10, R15, R16, 0xfe, !PT ;  /* 0x0000000f0a0a7212 */ /* 0x000fe200078efe10 */
[----:B------:R-:W-:Y:S01]  /*05d0*/  IMAD.HI R13, R13, 0x2, RZ ;  /* 0x000000020d0d7827 */ /* 0x000fe200078e02ff */
[----:B------:R-:W-:Y:S01]  /*05e0*/  IADD3 R17, P0, P1, R14, c[0x0][0x168], R11 ;  /* 0x00005a000e117a10 */ /* 0x000fe2000791e00b */
[----:B------:R-:W-:Y:S01]  /*05f0*/  UMOV UR4, URZ ;  /* 0x0000003f00047c82 */ /* 0x000fe20008000000 */
[----:B------:R-:W-:Y:S01]  /*0600*/  LOP3.LUT R41, R10, 0x8, RZ, 0xfc, !PT ;  /* 0x000000080a297812 */ /* 0x000fe200078efcff */
[----:B------:R-:W-:Y:S01]  /*0610*/  IMAD R12, R12, c[0x0][0x1b4], RZ ;  /* 0x00006d000c0c7a24 */ /* 0x000fe200078e02ff */
[----:B------:R-:W-:Y:S01]  /*0620*/  IADD3.X R15, R13, c[0x0][0x16c], R2, P0, P1 ;  /* 0x00005b000d0f7a10 */ /* 0x000fe200007e2402 */
[C---:B------:R-:W-:Y:S01]  /*0630*/  IMAD.SHL.U32 R11, R3.reuse, 0x2, RZ ;  /* 0x00000002030b7824 */ /* 0x040fe200078e00ff */
[--C-:B------:R-:W-:Y:S01]  /*0640*/  SHF.R.S32.HI R13, RZ, 0x2, R7.reuse ;  /* 0x00000002ff0d7819 */ /* 0x100fe20000011407 */
[----:B------:R-:W-:Y:S01]  /*0650*/  IMAD.SHL.U32 R14, R12, 0x2, RZ ;  /* 0x000000020c0e7824 */ /* 0x000fe200078e00ff */
[----:B------:R-:W-:Y:S01]  /*0660*/  SHF.R.U32.HI R2, RZ, 0x4, R7 ;  /* 0x00000004ff027819 */ /* 0x000fe20000011607 */
[----:B------:R-:W-:Y:S01]  /*0670*/  IMAD.HI R3, R3, 0x2, RZ ;  /* 0x0000000203037827 */ /* 0x000fe200078e02ff */
[----:B------:R-:W-:Y:S01]  /*0680*/  SGXT R13, R13, 0x1 ;  /* 0x000000010d0d781a */ /* 0x000fe20000000200 */
[----:B------:R-:W-:Y:S01]  /*0690*/  UMOV UR5, URZ ;  /* 0x0000003f00057c82 */ /* 0x000fe20008000000 */
[----:B------:R-:W-:Y:S01]  /*06a0*/  IADD3 R33, P2, P3, R14, c[0x0][0x170], R11 ;  /* 0x00005c000e217a10 */ /* 0x000fe20007b5e00b */
[----:B------:R-:W-:Y:S01]  /*06b0*/  IMAD.HI R12, R12, 0x2, RZ ;  /* 0x000000020c0c7827 */ /* 0x000fe200078e02ff */
[----:B------:R-:W-:-:S02]  /*06c0*/  LOP3.LUT R14, R7, 0x10, RZ, 0xc0, !PT ;  /* 0x00000010070e7812 */ /* 0x000fc400078ec0ff */
[----:B------:R-:W-:Y:S01]  /*06d0*/  LOP3.LUT R11, R7, 0x3, RZ, 0xc0, !PT ;  /* 0x00000003070b7812 */ /* 0x000fe200078ec0ff */
[----:B------:R-:W-:Y:S01]  /*06e0*/  IMAD.MOV.U32 R43, RZ, RZ, -0x800000 ;  /* 0xff800000ff2b7424 */ /* 0x000fe200078e00ff */
[----:B------:R-:W-:Y:S01]  /*06f0*/  LOP3.LUT R13, R13, 0x90, RZ, 0xc0, !PT ;  /* 0x000000900d0d7812 */ /* 0x000fe200078ec0ff */
[----:B------:R-:W-:Y:S01]  /*0700*/  IMAD.MOV.U32 R44, RZ, RZ, -0x800000 ;  /* 0xff800000ff2c7424 */ /* 0x000fe200078e00ff */
[----:B------:R-:W-:Y:S01]  /*0710*/  LEA R34, R9, R14, 0x1 ;  /* 0x0000000e09227211 */ /* 0x000fe200078e08ff */
[----:B------:R-:W-:Y:S01]  /*0720*/  IMAD R14, R11, 0x2, R14 ;  /* 0x000000020b0e7824 */ /* 0x000fe200078e020e */
[----:B------:R-:W-:Y:S02]  /*0730*/  LOP3.LUT R13, R13, 0x10, R8, 0x78, !PT ;  /* 0x000000100d0d7812 */ /* 0x000fe400078e7808 */
[----:B------:R-:W-:Y:S01]  /*0740*/  IADD3.X R37, R12, c[0x0][0x174], R3, P2, P3 ;  /* 0x00005d000c257a10 */ /* 0x000fe200017e6403 */
[----:B------:R-:W-:Y:S01]  /*0750*/  IMAD.SHL.U32 R12, R9, 0x10, RZ ;  /* 0x00000010090c7824 */ /* 0x000fe200078e00ff */
[----:B------:R-:W-:Y:S01]  /*0760*/  SGXT.U32 R2, R2, 0x4 ;  /* 0x000000040202781a */ /* 0x000fe20000000000 */
[----:B------:R-:W-:Y:S01]  /*0770*/  IMAD.U32 R35, R14, 0x10, R13 ;  /* 0x000000100e237824 */ /* 0x000fe200078e000d */
[----:B------:R-:W-:-:S02]  /*0780*/  SHF.R.S32.HI R13, RZ, 0x6, R7 ;  /* 0x00000006ff0d7819 */ /* 0x000fc40000011407 */
[----:B------:R-:W-:Y:S01]  /*0790*/  LOP3.LUT R3, R12, 0x1e0, R7, 0x78, !PT ;  /* 0x000001e00c037812 */ /* 0x000fe200078e7807 */
[C---:B------:R-:W-:Y:S01]  /*07a0*/  IMAD R36, R2.reuse, c[0x0][0x1a4], RZ ;  /* 0x0000690002247a24 */ /* 0x040fe200078e02ff */
[----:B------:R-:W-:Y:S01]  /*07b0*/  SGXT R13, R13, 0x1 ;  /* 0x000000010d0d781a */ /* 0x000fe20000000200 */
[----:B------:R-:W-:Y:S01]  /*07c0*/  IMAD R2, R2, c[0x0][0x1b8], RZ ;  /* 0x00006e0002027a24 */ /* 0x000fe200078e02ff */
[--C-:B------:R-:W-:Y:S02]  /*07d0*/  LOP3.LUT R3, R3, 0x10, R8.reuse, 0x78, !PT ;  /* 0x0000001003037812 */ /* 0x100fe400078e7808 */
[----:B------:R-:W-:Y:S02]  /*07e0*/  LEA R32, P0, R36, R17, 0x1 ;  /* 0x0000001124207211 */ /* 0x000fe400078008ff */
[----:B------:R-:W-:Y:S01]  /*07f0*/  LEA R33, P1, R2, R33, 0x1 ;  /* 0x0000002102217211 */ /* 0x000fe200078208ff */
[----:B------:R-:W-:Y:S01]  /*0800*/  IMAD.U32 R34, R34, 0x100, R3 ;  /* 0x0000010022227824 */ /* 0x000fe200078e0003 */
[----:B------:R-:W-:Y:S01]  /*0810*/  LOP3.LUT R21, R13, 0x90, RZ, 0xc0, !PT ;  /* 0x000000900d157812 */ /* 0x000fe200078ec0ff */
[----:B------:R-:W-:Y:S01]  /*0820*/  CS2R R16, SRZ ;  /* 0x0000000000107805 */ /* 0x000fe2000001ff00 */
[----:B------:R-:W-:Y:S01]  /*0830*/  LEA.HI.X.SX32 R36, R36, R15, 0x1, P0 ;  /* 0x0000000f24247211 */ /* 0x000fe200000f0eff */
[----:B------:R-:W-:Y:S01]  /*0840*/  CS2R R12, SRZ ;  /* 0x00000000000c7805 */ /* 0x000fe2000001ff00 */
[----:B------:R-:W-:Y:S01]  /*0850*/  LEA.HI.X.SX32 R37, R2, R37, 0x1, P1 ;  /* 0x0000002502257211 */ /* 0x000fe200008f0eff */
[----:B------:R-:W-:Y:S01]  /*0860*/  IMAD.MOV.U32 R2, RZ, RZ, 0x3f800000 ;  /* 0x3f800000ff027424 */ /* 0x000fe200078e00ff */
[----:B------:R-:W-:Y:S01]  /*0870*/  MOV R3, 0x3f800000 ;  /* 0x3f80000000037802 */ /* 0x000fe20000000f00 */
[----:B------:R-:W-:Y:S01]  /*0880*/  CS2R R14, SRZ ;  /* 0x00000000000e7805 */ /* 0x000fe2000001ff00 */
[----:B------:R-:W-:-:S02]  /*0890*/  LOP3.LUT R40, R21, 0x17e, R8, 0x78, !PT ;  /* 0x0000017e15287812 */ /* 0x000fc400078e7808 */
.L_x_1:
[----:B------:R-:W-:-:S04]  /*08a0*/  LEA R46, P0, R39, R32, 0x1 ;  /* 0x00000020272e7211 */ /* 0x000fc800078008ff */
[----:B------:R-:W-:-:S06]  /*08b0*/  LEA.HI.X.SX32 R47, R39, R36, 0x1, P0 ;  /* 0x00000024272f7211 */ /* 0x000fcc00000f0eff */
[----:B------:R0:W2:Y:S04]  /*08c0*/  LDG.E.U16 R47, [R46.64] ;  /* 0x000000062e2f7981 */ /* 0x0000a8000c1e1500 */
[----:B------:R-:W-:Y:S01]  /*08d0*/  BAR.SYNC.DEFER_BLOCKING 0x0 ;  /* 0x0000000000007b1d */ /* 0x000fe20000010000 */
[----:B------:R-:W-:-:S04]  /*08e0*/  LEA R48, P0, R38, R33, 0x1 ;  /* 0x0000002126307211 */ /* 0x000fc800078008ff */
[----:B------:R-:W-:Y:S02]  /*08f0*/  LEA.HI.X.SX32 R49, R38, R37, 0x1, P0 ;  /* 0x0000002526317211 */ /* 0x000fe400000f0eff */
[----:B0-----:R-:W-:-:S04]  /*0900*/  LEA R46, P0, R11, UR4, 0x1 ;  /* 0x000000040b2e7c11 */ /* 0x001fc8000f8008ff */
[----:B------:R-:W-:Y:S02]  /*0910*/  IADD3.X R50, RZ, UR5, RZ, P0, !PT ;  /* 0x00000005ff327c10 */ /* 0x000fe400087fe4ff */
[----:B------:R-:W-:-:S04]  /*0920*/  ISETP.GT.U32.AND P0, PT, R46, R10, PT ;  /* 0x0000000a2e00720c */ /* 0x000fc80003f04070 */
[----:B------:R-:W-:Y:S01]  /*0930*/  ISETP.GT.U32.AND.EX P0, PT, R50, RZ, PT, P0 ;  /* 0x000000ff3200720c */ /* 0x000fe20003f04100 */
[----:B--2---:R-:W-:Y:S04]  /*0940*/  STS.U16 [R40+0x2000], R47 ;  /* 0x0020002f28007388 */ /* 0x004fe80000000400 */
[----:B------:R-:W-:Y:S06]  /*0950*/  BAR.SYNC.DEFER_BLOCKING 0x0 ;  /* 0x0000000000007b1d */ /* 0x000fec0000010000 */
[----:B------:R0:W2:Y:S01]  /*0960*/  LDG.E.U16 R45, [R48.64] ;  /* 0x00000006302d7981 */ /* 0x0000a2000c1e1500 */
[----:B------:R-:W-:-:S03]  /*0970*/  UIADD3 UR4, UP0, UR4, 0x10, URZ ;  /* 0x0000001004047890 */ /* 0x000fc6000ff1e03f */
[----:B------:R-:W-:Y:S01]  /*0980*/  LDSM.16.MT88.4 R20, [R34] ;  /* 0x000000002214783b */ /* 0x000fe20000004200 */
[----:B------:R-:W-:-:S03]  /*0990*/  UIADD3.X UR5, URZ, UR5, URZ, UP0, !UPT ;  /* 0x000000053f057290 */ /* 0x000fc600087fe43f */
[----:B------:R-:W1:Y:S04]  /*09a0*/  LDSM.16.M88.4 R24, [R35+0x2000] ;  /* 0x002000002318783b */ /* 0x000e680000000200 */
[----:B------:R-:W-:Y:S01]  /*09b0*/  BAR.SYNC.DEFER_BLOCKING 0x0 ;  /* 0x0000000000007b1d */ /* 0x000fe20000010000 */
[C---:B-1----:R-:W-:Y:S07]  /*09c0*/  HMMA.16816.F32.BF16 R28, R20.reuse, R24, RZ ;  /* 0x00000018141c723c */ /* 0x042fee00000418ff */
[C---:B------:R-:W-:Y:S01]  /*09d0*/  IADD3 R25, P2, R46.reuse, 0x8, RZ ;  /* 0x000000082e197810 */ /* 0x040fe20007f5e0ff */
[----:B------:R-:W-:Y:S03]  /*09e0*/  HMMA.16816.F32.BF16 R20, R20, R26, RZ ;  /* 0x0000001a1414723c */ /* 0x000fe600000418ff */
[-C--:B------:R-:W-:Y:S01]  /*09f0*/  ISETP.GT.U32.AND P1, PT, R25, R10.reuse, PT ;  /* 0x0000000a1900720c */ /* 0x080fe20003f24070 */
[----:B------:R-:W-:Y:S01]  /*0a00*/  IMAD.X R24, RZ, RZ, R50, P2 ;  /* 0x000000ffff187224 */ /* 0x000fe200010e0632 */
[----:B------:R-:W-:-:S02]  /*0a10*/  ISETP.GE.U32.AND P2, PT, R46, R10, PT ;  /* 0x0000000a2e00720c */ /* 0x000fc40003f46070 */
[----:B------:R-:W-:Y:S02]  /*0a20*/  IADD3 R26, P4, R46, 0x9, RZ ;  /* 0x000000092e1a7810 */ /* 0x000fe40007f9e0ff */
[----:B------:R-:W-:Y:S02]  /*0a30*/  ISETP.GE.U32.AND.EX P2, PT, R50, RZ, PT, P2 ;  /* 0x000000ff3200720c */ /* 0x000fe40003f46120 */
[----:B------:R-:W-:Y:S01]  /*0a40*/  ISETP.GT.U32.AND.EX P1, PT, R24, RZ, PT, P1 ;  /* 0x000000ff1800720c */ /* 0x000fe20003f24110 */
[----:B------:R-:W-:Y:S01]  /*0a50*/  IMAD.X R47, RZ, RZ, R50, P4 ;  /* 0x000000ffff2f7224 */ /* 0x000fe200020e0632 */
[----:B------:R-:W-:-:S03]  /*0a60*/  ISETP.GT.U32.AND P3, PT, R26, R10, PT ;  /* 0x0000000a1a00720c */ /* 0x000fc60003f64070 */
[----:B------:R-:W-:Y:S02]  /*0a70*/  FMUL R25, R28, c[0x0][0x188] ;  /* 0x000062001c197a20 */ /* 0x000fe40000400000 */
[----:B------:R-:W-:Y:S02]  /*0a80*/  FMUL R29, R29, c[0x0][0x188] ;  /* 0x000062001d1d7a20 */ /* 0x000fe40000400000 */
[----:B------:R-:W-:Y:S01]  /*0a90*/  FMUL R30, R30, c[0x0][0x188] ;  /* 0x000062001e1e7a20 */ /* 0x000fe20000400000 */
[----:B------:R-:W-:-:S03]  /*0aa0*/  FSEL R25, R25, -INF , !P0 ;  /* 0xff80000019197808 */ /* 0x000fc60004000000 */
[----:B------:R-:W-:Y:S01]  /*0ab0*/  FMUL R27, R20, c[0x0][0x188] ;  /* 0x00006200141b7a20 */ /* 0x000fe20000400000 */
[----:B------:R-:W-:Y:S01]  /*0ac0*/  FSEL R20, R29, -INF , !P2 ;  /* 0xff8000001d147808 */ /* 0x000fe20005000000 */
[----:B------:R-:W-:Y:S01]  /*0ad0*/  FMUL R21, R21, c[0x0][0x188] ;  /* 0x0000620015157a20 */ /* 0x000fe20000400000 */
[----:B------:R-:W-:Y:S01]  /*0ae0*/  ISETP.GT.U32.AND.EX P2, PT, R47, RZ, PT, P3 ;  /* 0x000000ff2f00720c */ /* 0x000fe20003f44130 */
[----:B------:R-:W-:Y:S01]  /*0af0*/  FMUL R23, R23, c[0x0][0x188] ;  /* 0x0000620017177a20 */ /* 0x000fe20000400000 */
[----:B------:R-:W-:Y:S02]  /*0b00*/  FSEL R27, R27, -INF , !P1 ;  /* 0xff8000001b1b7808 */ /* 0x000fe40004800000 */
[----:B------:R-:W-:Y:S02]  /*0b10*/  FMNMX R24, R25, R20, !PT ;  /* 0x0000001419187209 */ /* 0x000fe40007800000 */
[----:B------:R-:W-:Y:S02]  /*0b20*/  FSEL R21, R21, -INF , !P2 ;  /* 0xff80000015157808 */ /* 0x000fe40005000000 */
[----:B------:R-:W-:-:S02]  /*0b30*/  FMNMX R24, R27, R24, !PT ;  /* 0x000000181b187209 */ /* 0x000fc40007800000 */
[CC--:B------:R-:W-:Y:S02]  /*0b40*/  ISETP.GT.U32.AND P1, PT, R46.reuse, R41.reuse, PT ;  /* 0x000000292e00720c */ /* 0x0c0fe40003f24070 */
[-C--:B------:R-:W-:Y:S02]  /*0b50*/  ISETP.GE.U32.AND P3, PT, R46, R41.reuse, PT ;  /* 0x000000292e00720c */ /* 0x080fe40003f66070 */
[----:B------:R-:W-:Y:S01]  /*0b60*/  FMNMX R28, R21, R24, !PT ;  /* 0x00000018151c7209 */ /* 0x000fe20007800000 */
[----:B------:R-:W-:Y:S01]  /*0b70*/  FMUL R24, R31, c[0x0][0x188] ;  /* 0x000062001f187a20 */ /* 0x000fe20000400000 */
[C---:B------:R-:W-:Y:S02]  /*0b80*/  ISETP.GT.U32.AND.EX P1, PT, R50.reuse, RZ, PT, P1 ;  /* 0x000000ff3200720c */ /* 0x040fe40003f24110 */
[----:B------:R-:W-:Y:S01]  /*0b90*/  ISETP.GE.U32.AND.EX P2, PT, R50, RZ, PT, P3 ;  /* 0x000000ff3200720c */ /* 0x000fe20003f46130 */
[----:B------:R-:W1:Y:S01]  /*0ba0*/  SHFL.BFLY PT, R31, R28, 0x2, 0x1f ;  /* 0x0c401f001c1f7f89 */ /* 0x000e6200000e0000 */
[----:B------:R-:W-:Y:S01]  /*0bb0*/  ISETP.GT.U32.AND P3, PT, R26, R41, PT ;  /* 0x000000291a00720c */ /* 0x000fe20003f64070 */
[----:B------:R-:W-:Y:S01]  /*0bc0*/  FMUL R26, R22, c[0x0][0x188] ;  /* 0x00006200161a7a20 */ /* 0x000fe20000400000 */
[----:B------:R-:W-:-:S02]  /*0bd0*/  FSEL R22, R30, -INF , !P1 ;  /* 0xff8000001e167808 */ /* 0x000fc40004800000 */
[----:B------:R-:W-:Y:S02]  /*0be0*/  FSEL R24, R24, -INF , !P2 ;  /* 0xff80000018187808 */ /* 0x000fe40005000000 */
[----:B------:R-:W-:Y:S02]  /*0bf0*/  ISETP.GT.U32.AND.EX P1, PT, R47, RZ, PT, P3 ;  /* 0x000000ff2f00720c */ /* 0x000fe40003f24130 */
[----:B------:R-:W-:Y:S02]  /*0c00*/  FSEL R30, R26, -INF , !P0 ;  /* 0xff8000001a1e7808 */ /* 0x000fe40004000000 */
[----:B------:R-:W-:Y:S02]  /*0c10*/  FMNMX R29, R22, R24, !PT ;  /* 0x00000018161d7209 */ /* 0x000fe40007800000 */
[----:B------:R-:W-:Y:S02]  /*0c20*/  FSEL R26, R23, -INF , !P1 ;  /* 0xff800000171a7808 */ /* 0x000fe40004800000 */
[----:B------:R-:W-:-:S02]  /*0c30*/  FMNMX R29, R30, R29, !PT ;  /* 0x0000001d1e1d7209 */ /* 0x000fc40007800000 */
[----:B------:R-:W-:Y:S02]  /*0c40*/  ISETP.LE.U32.AND P0, PT, R0, UR4, PT ;  /* 0x0000000400007c0c */ /* 0x000fe4000bf03070 */
[----:B------:R-:W-:-:S05]  /*0c50*/  FMNMX R29, R26, R29, !PT ;  /* 0x0000001d1a1d7209 */ /* 0x000fca0007800000 */
[----:B------:R-:W3:Y:S01]  /*0c60*/  SHFL.BFLY PT, R46, R29, 0x2, 0x1f ;  /* 0x0c401f001d2e7f89 */ /* 0x000ee200000e0000 */
[----:B-1----:R-:W-:-:S05]  /*0c70*/  FMNMX R31, R28, R31, !PT ;  /* 0x0000001f1c1f7209 */ /* 0x002fca0007800000 */
[----:B------:R-:W1:Y:S01]  /*0c80*/  SHFL.BFLY PT, R28, R31, 0x1, 0x1f ;  /* 0x0c201f001f1c7f89 */ /* 0x000e6200000e0000 */
[----:B---3--:R-:W-:-:S05]  /*0c90*/  FMNMX R46, R29, R46, !PT ;  /* 0x0000002e1d2e7209 */ /* 0x008fca0007800000 */
[----:B------:R-:W3:Y:S01]  /*0ca0*/  SHFL.BFLY PT, R23, R46, 0x1, 0x1f ;  /* 0x0c201f002e177f89 */ /* 0x000ee200000e0000 */
[----:B-1----:R-:W-:-:S04]  /*0cb0*/  FMNMX R28, R31, R28, !PT ;  /* 0x0000001c1f1c7209 */ /* 0x002fc80007800000 */
[----:B------:R-:W-:-:S05]  /*0cc0*/  FMNMX R28, R28, R43, !PT ;  /* 0x0000002b1c1c7209 */ /* 0x000fca0007800000 */
[--C-:B------:R-:W-:Y:S02]  /*0cd0*/  FADD R25, R25, -R28.reuse ;  /* 0x8000001c19197221 */ /* 0x100fe40000000000 */
[--C-:B------:R-:W-:Y:S02]  /*0ce0*/  FADD R27, R27, -R28.reuse ;  /* 0x8000001c1b1b7221 */ /* 0x100fe40000000000 */
[----:B------:R-:W-:Y:S02]  /*0cf0*/  FMUL R47, R25, 1.4426950216293334961 ;  /* 0x3fb8aa3b192f7820 */ /* 0x000fe40000400000 */
[----:B------:R-:W-:Y:S02]  /*0d00*/  FADD R25, R20, -R28 ;  /* 0x8000001c14197221 */ /* 0x000fe40000000000 */
[----:B------:R-:W-:Y:S01]  /*0d10*/  MUFU.EX2 R20, R47 ;  /* 0x0000002f00147308 */ /* 0x000fe20000000800 */
[----:B------:R-:W-:Y:S02]  /*0d20*/  FMUL R27, R27, 1.4426950216293334961 ;  /* 0x3fb8aa3b1b1b7820 */ /* 0x000fe40000400000 */
[----:B0-----:R-:W-:-:S02]  /*0d30*/  FMUL R48, R25, 1.4426950216293334961 ;  /* 0x3fb8aa3b19307820 */ /* 0x001fc40000400000 */
[----:B------:R-:W-:Y:S01]  /*0d40*/  FADD R25, R21, -R28 ;  /* 0x8000001c15197221 */ /* 0x000fe20000000000 */
[----:B---3--:R-:W-:Y:S02]  /*0d50*/  FMNMX R29, R46, R23, !PT ;  /* 0x000000172e1d7209 */ /* 0x008fe40007800000 */
[----:B------:R0:W1:Y:S01]  /*0d60*/  MUFU.EX2 R23, R48 ;  /* 0x0000003000177308 */ /* 0x0000620000000800 */
[----:B------:R-:W-:Y:S01]  /*0d70*/  FMUL R49, R25, 1.4426950216293334961 ;  /* 0x3fb8aa3b19317820 */ /* 0x000fe20000400000 */
[----:B------:R-:W-:-:S05]  /*0d80*/  FMNMX R29, R29, R44, !PT ;  /* 0x0000002c1d1d7209 */ /* 0x000fca0007800000 */
[--C-:B------:R-:W-:Y:S01]  /*0d90*/  FADD R25, R22, -R29.reuse ;  /* 0x8000001d16197221 */ /* 0x100fe20000000000 */
[----:B------:R-:W3:Y:S01]  /*0da0*/  MUFU.EX2 R21, R27 ;  /* 0x0000001b00157308 */ /* 0x000ee20000000800 */
[--C-:B------:R-:W-:Y:S02]  /*0db0*/  FADD R24, R24, -R29.reuse ;  /* 0x8000001d18187221 */ /* 0x100fe40000000000 */
[----:B------:R-:W-:Y:S02]  /*0dc0*/  FMUL R25, R25, 1.4426950216293334961 ;  /* 0x3fb8aa3b19197820 */ /* 0x000fe40000400000 */
[----:B------:R-:W-:Y:S02]  /*0dd0*/  FMUL R24, R24, 1.4426950216293334961 ;  /* 0x3fb8aa3b18187820 */ /* 0x000fe40000400000 */
[--C-:B------:R-:W-:Y:S01]  /*0de0*/  FADD R30, R30, -R29.reuse ;  /* 0x8000001d1e1e7221 */ /* 0x100fe20000000000 */
[----:B------:R3:W-:Y:S01]  /*0df0*/  MUFU.EX2 R31, R25 ;  /* 0x00000019001f7308 */ /* 0x0007e20000000800 */
[----:B------:R-:W-:-:S02]  /*0e00*/  FADD R26, R26, -R29 ;  /* 0x8000001d1a1a7221 */ /* 0x000fc40000000000 */
[----:B------:R-:W-:Y:S02]  /*0e10*/  FMUL R30, R30, 1.4426950216293334961 ;  /* 0x3fb8aa3b1e1e7820 */ /* 0x000fe40000400000 */
[----:B0-----:R-:W-:Y:S02]  /*0e20*/  FMUL R48, R26, 1.4426950216293334961 ;  /* 0x3fb8aa3b1a307820 */ /* 0x001fe40000400000 */
[----:B-1----:R-:W-:Y:S01]  /*0e30*/  FADD R26, R20, R23 ;  /* 0x00000017141a7221 */ /* 0x002fe20000000000 */
[----:B------:R-:W0:Y:S01]  /*0e40*/  MUFU.EX2 R46, R24 ;  /* 0x00000018002e7308 */ /* 0x000e220000000800 */
[----:B------:R-:W-:Y:S02]  /*0e50*/  F2FP.BF16.PACK_AB R20, R23, R20 ;  /* 0x000000141714723e */ /* 0x000fe400000010ff */
[----:B---3--:R-:W-:-:S05]  /*0e60*/  FADD R25, R21, R26 ;  /* 0x0000001a15197221 */ /* 0x008fca0000000000 */
[----:B------:R1:W3:Y:S08]  /*0e70*/  MUFU.EX2 R47, R30 ;  /* 0x0000001e002f7308 */ /* 0x0002f00000000800 */
[----:B------:R-:W4:Y:S01]  /*0e80*/  MUFU.EX2 R48, R48 ;  /* 0x0000003000307308 */ /* 0x000f220000000800 */
[----:B0-----:R-:W-:Y:S02]  /*0e90*/  FADD R50, R31, R46 ;  /* 0x0000002e1f327221 */ /* 0x001fe40000000000 */
[----:B-1----:R-:W-:-:S02]  /*0ea0*/  FADD R30, -R28, R43 ;  /* 0x0000002b1c1e7221 */ /* 0x002fc40000000100 */
[----:B------:R-:W-:Y:S02]  /*0eb0*/  FADD R43, -R29, R44 ;  /* 0x0000002c1d2b7221 */ /* 0x000fe40000000100 */
[----:B------:R-:W-:Y:S01]  /*0ec0*/  FMUL R30, R30, 1.4426950216293334961 ;  /* 0x3fb8aa3b1e1e7820 */ /* 0x000fe20000400000 */
[----:B------:R-:W0:Y:S01]  /*0ed0*/  MUFU.EX2 R22, R49 ;  /* 0x0000003100167308 */ /* 0x000e220000000800 */
[----:B---3--:R-:W-:Y:S02]  /*0ee0*/  FADD R27, R47, R50 ;  /* 0x000000322f1b7221 */ /* 0x008fe40000000000 */
[----:B------:R-:W-:Y:S02]  /*0ef0*/  FMUL R43, R43, 1.4426950216293334961 ;  /* 0x3fb8aa3b2b2b7820 */ /* 0x000fe40000400000 */
[----:B----4-:R-:W-:-:S03]  /*0f00*/  FADD R50, R48, R27 ;  /* 0x0000001b30327221 */ /* 0x010fc60000000000 */
[----:B------:R-:W1:Y:S01]  /*0f10*/  MUFU.EX2 R30, R30 ;  /* 0x0000001e001e7308 */ /* 0x000e620000000800 */
[----:B------:R-:W-:Y:S01]  /*0f20*/  F2FP.BF16.PACK_AB R23, R48, R47 ;  /* 0x0000002f3017723e */ /* 0x000fe200000010ff */
[----:B------:R-:W-:Y:S01]  /*0f30*/  SHFL.BFLY PT, R51, R50, 0x2, 0x1f ;  /* 0x0c401f0032337f89 */ /* 0x000fe200000e0000 */
[----:B0-----:R-:W-:-:S05]  /*0f40*/  FADD R49, R22, R25 ;  /* 0x0000001916317221 */ /* 0x001fca0000000000 */
[----:B------:R-:W0:Y:S01]  /*0f50*/  MUFU.EX2 R43, R43 ;  /* 0x0000002b002b7308 */ /* 0x000e220000000800 */
[----:B------:R-:W-:Y:S02]  /*0f60*/  F2FP.BF16.PACK_AB R22, R22, R21 ;  /* 0x000000151616723e */ /* 0x000fe400000010ff */
[----:B------:R-:W-:Y:S01]  /*0f70*/  F2FP.BF16.PACK_AB R21, R46, R31 ;  /* 0x0000001f2e15723e */ /* 0x000fe200000010ff */
[----:B------:R-:W3:Y:S01]  /*0f80*/  SHFL.BFLY PT, R52, R49, 0x2, 0x1f ;  /* 0x0c401f0031347f89 */ /* 0x000ee200000e0000 */
[C---:B-1----:R-:W-:Y:S02]  /*0f90*/  FMUL R16, R30.reuse, R16 ;  /* 0x000000101e107220 */ /* 0x042fe40000400000 */
[C---:B------:R-:W-:Y:S02]  /*0fa0*/  FMUL R17, R30.reuse, R17 ;  /* 0x000000111e117220 */ /* 0x040fe40000400000 */
[C---:B------:R-:W-:Y:S02]  /*0fb0*/  FMUL R12, R30.reuse, R12 ;  /* 0x0000000c1e0c7220 */ /* 0x040fe40000400000 */
[----:B------:R-:W-:-:S02]  /*0fc0*/  FMUL R13, R30, R13 ;  /* 0x0000000d1e0d7220 */ /* 0x000fc40000400000 */
[C---:B0-----:R-:W-:Y:S02]  /*0fd0*/  FMUL R18, R43.reuse, R18 ;  /* 0x000000122b127220 */ /* 0x041fe40000400000 */
[C---:B------:R-:W-:Y:S02]  /*0fe0*/  FMUL R19, R43.reuse, R19 ;  /* 0x000000132b137220 */ /* 0x040fe40000400000 */
[C---:B------:R-:W-:Y:S02]  /*0ff0*/  FMUL R14, R43.reuse, R14 ;  /* 0x0000000e2b0e7220 */ /* 0x040fe40000400000 */
[----:B------:R-:W-:Y:S02]  /*1000*/  FMUL R15, R43, R15 ;  /* 0x0000000f2b0f7220 */ /* 0x000fe40000400000 */
[----:B---3--:R-:W-:-:S05]  /*1010*/  FADD R44, R49, R52 ;  /* 0x00000034312c7221 */ /* 0x008fca0000000000 */
[----:B------:R-:W0:Y:S04]  /*1020*/  SHFL.BFLY PT, R31, R44, 0x1, 0x1f ;  /* 0x0c201f002c1f7f89 */ /* 0x000e2800000e0000 */
[----:B--2---:R1:W-:Y:S01]  /*1030*/  STS.U16 [R40+0x2000], R45 ;  /* 0x0020002d28007388 */ /* 0x0043e20000000400 */
[----:B0-----:R-:W-:-:S03]  /*1040*/  FADD R31, R44, R31 ;  /* 0x0000001f2c1f7221 */ /* 0x001fc60000000000 */
[----:B------:R-:W-:Y:S01]  /*1050*/  BAR.SYNC.DEFER_BLOCKING 0x0 ;  /* 0x0000000000007b1d */ /* 0x000fe20000010000 */
[----:B------:R-:W-:Y:S02]  /*1060*/  IMAD.MOV.U32 R44, RZ, RZ, R29 ;  /* 0x000000ffff2c7224 */ /* 0x000fe400078e001d */
[----:B------:R-:W-:Y:S02]  /*1070*/  FFMA R3, R30, R3, R31 ;  /* 0x000000031e037223 */ /* 0x000fe4000000001f */
[----:B-1----:R-:W-:-:S05]  /*1080*/  FADD R45, R50, R51 ;  /* 0x00000033322d7221 */ /* 0x002fca0000000000 */
[----:B------:R-:W0:Y:S04]  /*1090*/  SHFL.BFLY PT, R46, R45, 0x1, 0x1f ;  /* 0x0c201f002d2e7f89 */ /* 0x000e2800000e0000 */
[----:B------:R-:W1:Y:S01]  /*10a0*/  LDSM.16.M88.4 R24, [R35+0x2000] ;  /* 0x002000002318783b */ /* 0x000e620000000200 */
[----:B0-----:R-:W-:-:S04]  /*10b0*/  FADD R46, R45, R46 ;  /* 0x0000002e2d2e7221 */ /* 0x001fc80000000000 */
[----:B------:R-:W-:Y:S02]  /*10c0*/  FFMA R2, R43, R2, R46 ;  /* 0x000000022b027223 */ /* 0x000fe4000000002e */
[----:B------:R-:W-:Y:S01]  /*10d0*/  IMAD.MOV.U32 R43, RZ, RZ, R28 ;  /* 0x000000ffff2b7224 */ /* 0x000fe200078e001c */
[C---:B-1----:R-:W-:Y:S08]  /*10e0*/  HMMA.16816.F32.BF16 R16, R20.reuse, R24, R16 ;  /* 0x000000181410723c */ /* 0x042ff00000041810 */
[----:B------:R-:W-:Y:S07]  /*10f0*/  HMMA.16816.F32.BF16 R12, R20, R26, R12 ;  /* 0x0000001a140c723c */ /* 0x000fee000004180c */
[----:B------:R-:W-:Y:S01]  /*1100*/  IMAD.U32 R21, RZ, RZ, UR5 ;  /* 0x00000005ff157e24 */ /* 0x000fe2000f8e00ff */
[----:B------:R-:W-:-:S04]  /*1110*/  MOV R20, 0x10 ;  /* 0x0000001000147802 */ /* 0x000fc80000000f00 */
[----:B------:R-:W-:Y:S01]  /*1120*/  ISETP.GE.U32.AND.EX P0, PT, R21, RZ, PT, P0 ;  /* 0x000000ff1500720c */ /* 0x000fe20003f06100 */
[C---:B------:R-:W-:Y:S02]  /*1130*/  IMAD R38, R20.reuse, c[0x0][0x1b4], R38 ;  /* 0x00006d0014267a24 */ /* 0x040fe400078e0226 */
[----:B------:R-:W-:-:S10]  /*1140*/  IMAD R39, R20, c[0x0][0x1a4], R39 ;  /* 0x0000690014277a24 */ /* 0x000fd400078e0227 */
[----:B------:R-:W-:Y:S05]  /*1150*/  @!P0 BRA `(.L_x_1) ;  /* 0xfffff74000008947 */ /* 0x000fea000383ffff */
.L_x_0:
[----:B------:R-:W-:Y:S01]  /*1160*/  IMAD.MOV.U32 R33, RZ, RZ, R3 ;  /* 0x000000ffff217224 */ /* 0x000fe200078e0003 */
[C---:B------:R-:W-:Y:S01]  /*1170*/  LOP3.LUT P0, RZ, R7.reuse, 0x100, RZ, 0xc0, !PT ;  /* 0x0000010007ff7812 */ /* 0x040fe2000780c0ff */
[----:B------:R-:W-:Y:S01]  /*1180*/  IMAD.MOV.U32 R23, RZ, RZ, R2 ;  /* 0x000000ffff177224 */ /* 0x000fe200078e0002 */
[----:B------:R-:W-:Y:S01]  /*1190*/  SHF.L.U32 R11, R7, 0x2, RZ ;  /* 0x00000002070b7819 */ /* 0x000fe200000006ff */
[C---:B------:R-:W-:Y:S01]  /*11a0*/  FMUL R2, R33.reuse, 8388608 ;  /* 0x4b00000021027820 */ /* 0x040fe20000400000 */
[----:B------:R-:W-:Y:S01]  /*11b0*/  FSETP.GEU.AND P4, PT, R33, 1.175494350822287508e-38, PT ;  /* 0x008000002100780b */ /* 0x000fe20003f8e000 */
[----:B------:R-:W-:Y:S01]  /*11c0*/  IMAD.MOV.U32 R20, RZ, RZ, R12 ;  /* 0x000000ffff147224 */ /* 0x000fe200078e000c */
[----:B------:R-:W-:Y:S01]  /*11d0*/  SHF.R.S32.HI R26, RZ, 0x5, R7 ;  /* 0x00000005ff1a7819 */ /* 0x000fe20000011407 */
[----:B------:R-:W-:Y:S01]  /*11e0*/  IMAD.MOV.U32 R12, RZ, RZ, R15 ;  /* 0x000000ffff0c7224 */ /* 0x000fe200078e000f */
[----:B------:R-:W-:Y:S01]  /*11f0*/  FSEL R2, R2, R33, !P4 ;  /* 0x0000002102027208 */ /* 0x000fe20006000000 */
[----:B------:R-:W-:Y:S01]  /*1200*/  IMAD R15, R5, c[0x0][0x1c4], RZ ;  /* 0x00007100050f7a24 */ /* 0x000fe200078e02ff */
[----:B------:R-:W-:Y:S01]  /*1210*/  LOP3.LUT R30, R7, 0x18, RZ, 0xc0, !PT ;  /* 0x00000018071e7812 */ /* 0x000fe200078ec0ff */
[----:B------:R-:W-:Y:S01]  /*1220*/  FMUL R0, R23, 8388608 ;  /* 0x4b00000017007820 */ /* 0x000fe20000400000 */
[----:B------:R-:W-:Y:S01]  /*1230*/  LOP3.LUT R10, R7, 0xf0, RZ, 0xc0, !PT ;  /* 0x000000f0070a7812 */ /* 0x000fe200078ec0ff */
[----:B------:R-:W-:Y:S01]  /*1240*/  IMAD.SHL.U32 R22, R15, 0x2, RZ ;  /* 0x000000020f167824 */ /* 0x000fe200078e00ff */
[----:B------:R-:W-:Y:S01]  /*1250*/  SHF.R.U32.HI R27, RZ, 0x1, R7 ;  /* 0x00000001ff1b7819 */ /* 0x000fe20000011607 */
[----:B------:R-:W-:Y:S01]  /*1260*/  IMAD R7, R6, c[0x0][0x1c0], RZ ;  /* 0x0000700006077a24 */ /* 0x000fe200078e02ff */
[----:B------:R-:W-:Y:S01]  /*1270*/  IADD3 R3, R2, -0x3f3504f3, RZ ;  /* 0xc0cafb0d02037810 */ /* 0x000fe20007ffe0ff */
[----:B------:R-:W-:Y:S01]  /*1280*/  IMAD R35, R9, 0x2, R10 ;  /* 0x0000000209237824 */ /* 0x000fe200078e020a */
[----:B------:R-:W-:Y:S01]  /*1290*/  LOP3.LUT R10, R27, 0x4, RZ, 0xc0, !PT ;  /* 0x000000041b0a7812 */ /* 0x000fe200078ec0ff */
[----:B------:R-:W-:Y:S01]  /*12a0*/  IMAD.HI R24, R15, 0x2, RZ ;  /* 0x000000020f187827 */ /* 0x000fe200078e02ff */
[----:B------:R-:W-:Y:S01]  /*12b0*/  LOP3.LUT R25, R3, 0xff800000, RZ, 0xc0, !PT ;  /* 0xff80000003197812 */ /* 0x000fe200078ec0ff */
[----:B------:R-:W-:Y:S01]  /*12c0*/  BAR.SYNC.DEFER_BLOCKING 0x0 ;  /* 0x0000000000007b1d */ /* 0x000fe20000010000 */
[----:B------:R-:W-:Y:S01]  /*12d0*/  FSETP.GEU.AND P3, PT, R23, 1.175494350822287508e-38, PT ;  /* 0x008000001700780b */ /* 0x000fe20003f6e000 */
[C---:B------:R-:W-:Y:S01]  /*12e0*/  IMAD.SHL.U32 R3, R7.reuse, 0x2, RZ ;  /* 0x0000000207037824 */ /* 0x040fe200078e00ff */
[----:B------:R-:W-:Y:S01]  /*12f0*/  LEA R15, R30, R9, 0x4 ;  /* 0x000000091e0f7211 */ /* 0x000fe200078e20ff */
[----:B------:R-:W-:Y:S01]  /*1300*/  IMAD.HI R7, R7, 0x2, RZ ;  /* 0x0000000207077827 */ /* 0x000fe200078e02ff */
[----:B------:R-:W-:-:S02]  /*1310*/  FSEL R0, R0, R23, !P3 ;  /* 0x0000001700007208 */ /* 0x000fc40005800000 */
[----:B------:R-:W-:Y:S01]  /*1320*/  IADD3 R9, P5, P6, R22, c[0x0][0x178], R3 ;  /* 0x00005e0016097a10 */ /* 0x000fe20007ebe003 */
[----:B------:R-:W-:Y:S01]  /*1330*/  IMAD.U32 R3, R35, 0x4, R10 ;  /* 0x0000000423037824 */ /* 0x000fe200078e000a */
[----:B------:R-:W-:Y:S01]  /*1340*/  FSEL R10, RZ, -23, P4 ;  /* 0xc1b80000ff0a7808 */ /* 0x000fe20002000000 */
[----:B------:R-:W-:Y:S01]  /*1350*/  IMAD R42, R15, 0x4, R42 ;  /* 0x000000040f2a7824 */ /* 0x000fe200078e022a */
[----:B------:R-:W-:Y:S01]  /*1360*/  FSETP.GT.AND P4, PT, |R23|, 8.50705917302346158658e+37, PT ;  /* 0x7e8000001700780b */ /* 0x000fe20003f84200 */
[----:B------:R-:W-:Y:S01]  /*1370*/  IMAD.MOV.U32 R41, RZ, RZ, c[0x0][0x1c8] ;  /* 0x00007200ff297624 */ /* 0x000fe200078e00ff */
[----:B------:R-:W-:Y:S02]  /*1380*/  MOV R21, R13 ;  /* 0x0000000d00157202 */ /* 0x000fe40000000f00 */
[----:B------:R-:W-:Y:S02]  /*1390*/  FSETP.GT.AND P1, PT, |R33|, 8.50705917302346158658e+37, PT ;  /* 0x7e8000002100780b */ /* 0x000fe40003f24200 */
[----:B------:R-:W-:-:S02]  /*13a0*/  IADD3 R13, R0, -0x3f3504f3, RZ ;  /* 0xc0cafb0d000d7810 */ /* 0x000fc40007ffe0ff */
[----:B------:R-:W-:Y:S02]  /*13b0*/  IADD3.X R7, R24, c[0x0][0x17c], R7, P5, P6 ;  /* 0x00005f0018077a10 */ /* 0x000fe40002fec407 */
[----:B------:R-:W-:Y:S02]  /*13c0*/  FSEL R24, RZ, -23, P3 ;  /* 0xc1b80000ff187808 */ /* 0x000fe40001800000 */
[C---:B------:R-:W-:Y:S01]  /*13d0*/  FSETP.GEU.AND P3, PT, |R23|.reuse, 1.175494350822287508e-38, PT ;  /* 0x008000001700780b */ /* 0x040fe20003f6e200 */
[----:B------:R-:W-:Y:S01]  /*13e0*/  @P4 FMUL R23, R23, 0.25 ;  /* 0x3e80000017174820 */ /* 0x000fe20000400000 */
[----:B------:R-:W-:Y:S01]  /*13f0*/  FSETP.GEU.AND P2, PT, |R33|, 1.175494350822287508e-38, PT ;  /* 0x008000002100780b */ /* 0x000fe20003f4e200 */
[----:B------:R-:W-:Y:S01]  /*1400*/  @P4 FMUL R12, R12, 0.25 ;  /* 0x3e8000000c0c4820 */ /* 0x000fe20000400000 */
[----:B------:R-:W-:Y:S01]  /*1410*/  LOP3.LUT R13, R13, 0xff800000, RZ, 0xc0, !PT ;  /* 0xff8000000d0d7812 */ /* 0x000fe200078ec0ff */
[----:B------:R-:W-:Y:S01]  /*1420*/  @P1 FMUL R33, R33, 0.25 ;  /* 0x3e80000021211820 */ /* 0x000fe20000400000 */
[----:B------:R-:W-:Y:S01]  /*1430*/  LOP3.LUT R31, R11, 0x7c, RZ, 0xc0, !PT ;  /* 0x0000007c0b1f7812 */ /* 0x000fe200078ec0ff */
[----:B------:R-:W-:Y:S01]  /*1440*/  @P1 FMUL R21, R21, 0.25 ;  /* 0x3e80000015151820 */ /* 0x000fe20000400000 */
[----:B------:R0:W1:Y:S01]  /*1450*/  I2F R11, R25 ;  /* 0x00000019000b7306 */ /* 0x0000620000201400 */
[----:B------:R-:W-:Y:S01]  /*1460*/  SGXT R26, R26, 0x1 ;  /* 0x000000011a1a781a */ /* 0x000fe20000000200 */
[----:B------:R-:W-:Y:S01]  /*1470*/  @P1 FMUL R20, R20, 0.25 ;  /* 0x3e80000014141820 */ /* 0x000fe20000400000 */
[----:B------:R-:W-:Y:S01]  /*1480*/  LOP3.LUT R31, R31, 0x380, R8, 0xf8, !PT ;  /* 0x000003801f1f7812 */ /* 0x000fe200078ef808 */
[----:B------:R-:W-:Y:S01]  /*1490*/  @P1 FMUL R17, R17, 0.25 ;  /* 0x3e80000011111820 */ /* 0x000fe20000400000 */
[----:B------:R-:W-:Y:S01]  /*14a0*/  SHF.R.U32.HI R15, RZ, 0x1, R30 ;  /* 0x00000001ff0f7819 */ /* 0x000fe2000001161e */
[----:B------:R-:W-:Y:S01]  /*14b0*/  @!P3 FMUL R23, R23, 16777216 ;  /* 0x4b8000001717b820 */ /* 0x000fe20000400000 */
[----:B------:R-:W-:Y:S01]  /*14c0*/  LOP3.LUT R22, R31, 0x1008, R26, 0x78, !PT ;  /* 0x000010081f167812 */ /* 0x000fe200078e781a */
[----:B------:R-:W2:Y:S01]  /*14d0*/  I2F R27, R13 ;  /* 0x0000000d001b7306 */ /* 0x000ea20000201400 */
[----:B------:R-:W-:Y:S01]  /*14e0*/  @!P2 FMUL R33, R33, 16777216 ;  /* 0x4b8000002121a820 */ /* 0x000fe20000400000 */
[----:B------:R-:W-:Y:S01]  /*14f0*/  MOV R31, 0x3dc6b27f ;  /* 0x3dc6b27f001f7802 */ /* 0x000fe20000000f00 */
[----:B0-----:R-:W-:Y:S01]  /*1500*/  IMAD.IADD R25, R2, 0x1, -R25 ;  /* 0x0000000102197824 */ /* 0x001fe200078e0a19 */
[----:B------:R-:W-:Y:S01]  /*1510*/  LOP3.LUT R8, R8, 0x3f8, RZ, 0xc0, !PT ;  /* 0x000003f808087812 */ /* 0x000fe200078ec0ff */
[----:B------:R-:W-:Y:S01]  /*1520*/  @P1 FMUL R16, R16, 0.25 ;  /* 0x3e80000010101820 */ /* 0x000fe20000400000 */
[----:B------:R-:W-:Y:S01]  /*1530*/  ISETP.GE.U32.AND P1, PT, R0, 0x7f800000, PT ;  /* 0x7f8000000000780c */ /* 0x000fe20003f26070 */
[----:B------:R-:W-:Y:S01]  /*1540*/  FADD R25, R25, -1 ;  /* 0xbf80000019197421 */ /* 0x000fe20000000000 */
[----:B------:R-:W0:Y:S01]  /*1550*/  MUFU.RCP R26, R33 ;  /* 0x00000021001a7308 */ /* 0x000e220000001000 */
[----:B-1----:R-:W-:-:S02]  /*1560*/  FFMA.FTZ R10, R11, 1.1920928955078125e-07, R10 ;  /* 0x340000000b0a7823 */ /* 0x002fc4000001000a */
[----:B------:R-:W-:Y:S02]  /*1570*/  @P4 FMUL R14, R14, 0.25 ;  /* 0x3e8000000e0e4820 */ /* 0x000fe40000400000 */
[----:B------:R-:W-:Y:S02]  /*1580*/  @P4 FMUL R19, R19, 0.25 ;  /* 0x3e80000013134820 */ /* 0x000fe40000400000 */
[----:B------:R-:W-:Y:S01]  /*1590*/  @P4 FMUL R18, R18, 0.25 ;  /* 0x3e80000012124820 */ /* 0x000fe20000400000 */
[----:B------:R-:W1:Y:S01]  /*15a0*/  MUFU.RCP R23, R23 ;  /* 0x0000001700177308 */ /* 0x000e620000001000 */
[----:B--2---:R-:W-:Y:S02]  /*15b0*/  FFMA.FTZ R11, R27, 1.1920928955078125e-07, R24 ;  /* 0x340000001b0b7823 */ /* 0x004fe40000010018 */
[----:B------:R-:W-:Y:S02]  /*15c0*/  FFMA.FTZ R24, R25, R31, -0.16845393180847167969 ;  /* 0xbe2c7f3019187423 */ /* 0x000fe4000001001f */
[----:B------:R-:W-:-:S02]  /*15d0*/  @!P2 FMUL R21, R21, 16777216 ;  /* 0x4b8000001515a820 */ /* 0x000fc40000400000 */
[----:B------:R-:W-:Y:S02]  /*15e0*/  FFMA.FTZ R24, R25, R24, 0.1716887056827545166 ;  /* 0x3e2fcf2a19187423 */ /* 0x000fe40000010018 */
[----:B------:R-:W-:Y:S02]  /*15f0*/  @!P2 FMUL R20, R20, 16777216 ;  /* 0x4b8000001414a820 */ /* 0x000fe40000400000 */
[----:B------:R-:W-:Y:S02]  /*1600*/  @!P2 FMUL R17, R17, 16777216 ;  /* 0x4b8000001111a820 */ /* 0x000fe40000400000 */
[----:B------:R-:W-:Y:S01]  /*1610*/  @!P2 FMUL R16, R16, 16777216 ;  /* 0x4b8000001010a820 */ /* 0x000fe20000400000 */
[----:B------:R-:W-:Y:S01]  /*1620*/  ISETP.GE.U32.AND P2, PT, R2, 0x7f800000, PT ;  /* 0x7f8000000200780c */ /* 0x000fe20003f46070 */
[----:B------:R-:W-:Y:S02]  /*1630*/  FFMA.FTZ R24, R25, R24, -0.17900948226451873779 ;  /* 0xbe374e4319187423 */ /* 0x000fe40000010018 */
[----:B------:R-:W-:-:S02]  /*1640*/  @!P3 FMUL R12, R12, 16777216 ;  /* 0x4b8000000c0cb820 */ /* 0x000fc40000400000 */
[----:B------:R-:W-:Y:S02]  /*1650*/  @!P3 FMUL R14, R14, 16777216 ;  /* 0x4b8000000e0eb820 */ /* 0x000fe40000400000 */
[----:B------:R-:W-:Y:S02]  /*1660*/  @!P3 FMUL R19, R19, 16777216 ;  /* 0x4b8000001313b820 */ /* 0x000fe40000400000 */
[----:B------:R-:W-:Y:S02]  /*1670*/  @!P3 FMUL R18, R18, 16777216 ;  /* 0x4b8000001212b820 */ /* 0x000fe40000400000 */
[C---:B0-----:R-:W-:Y:S02]  /*1680*/  FMUL R21, R26.reuse, R21 ;  /* 0x000000151a157220 */ /* 0x041fe40000400000 */
[C---:B------:R-:W-:Y:S02]  /*1690*/  FMUL R20, R26.reuse, R20 ;  /* 0x000000141a147220 */ /* 0x040fe40000400000 */
[----:B------:R-:W-:-:S02]  /*16a0*/  FMUL R30, R26, R17 ;  /* 0x000000111a1e7220 */ /* 0x000fc40000400000 */
[----:B------:R-:W-:Y:S01]  /*16b0*/  FMUL R27, R26, R16 ;  /* 0x000000101a1b7220 */ /* 0x000fe20000400000 */
[----:B------:R-:W-:Y:S01]  /*16c0*/  LOP3.LUT R16, R22, 0x4, RZ, 0x3c, !PT ;  /* 0x0000000416107812 */ /* 0x000fe200078e3cff */
[----:B------:R-:W-:Y:S01]  /*16d0*/  FFMA.FTZ R24, R25, R24, 0.20512372255325317383 ;  /* 0x3e520bf419187423 */ /* 0x000fe20000010018 */
[----:B------:R-:W-:Y:S01]  /*16e0*/  F2FP.BF16.PACK_AB R21, R21, R30 ;  /* 0x0000001e1515723e */ /* 0x000fe200000010ff */
[C---:B-1----:R-:W-:Y:S01]  /*16f0*/  FMUL R12, R23.reuse, R12 ;  /* 0x0000000c170c7220 */ /* 0x042fe20000400000 */
[----:B------:R-:W-:Y:S01]  /*1700*/  F2FP.BF16.PACK_AB R27, R20, R27 ;  /* 0x0000001b141b723e */ /* 0x000fe200000010ff */
[C---:B------:R-:W-:Y:S02]  /*1710*/  FMUL R14, R23.reuse, R14 ;  /* 0x0000000e170e7220 */ /* 0x040fe40000400000 */
[C---:B------:R-:W-:Y:S01]  /*1720*/  FMUL R17, R23.reuse, R18 ;  /* 0x0000001217117220 */ /* 0x040fe20000400000 */
[----:B------:R-:W-:Y:S01]  /*1730*/  STS [R22+0x400], R21 ;  /* 0x0004001516007388 */ /* 0x000fe20000000800 */
[----:B------:R-:W-:-:S02]  /*1740*/  FMUL R19, R23, R19 ;  /* 0x0000001317137220 */ /* 0x000fc40000400000 */
[C---:B------:R-:W-:Y:S01]  /*1750*/  FFMA.FTZ R24, R25.reuse, R24, -0.24046532809734344482 ;  /* 0xbe763c8b19187423 */ /* 0x040fe20000010018 */
[----:B------:R-:W-:Y:S01]  /*1760*/  F2FP.BF16.PACK_AB R14, R14, R17 ;  /* 0x000000110e0e723e */ /* 0x000fe200000010ff */
[----:B------:R-:W-:Y:S01]  /*1770*/  STS [R22], R27 ;  /* 0x0000001b16007388 */ /* 0x000fe20000000800 */
[----:B------:R-:W-:Y:S01]  /*1780*/  F2FP.BF16.PACK_AB R19, R12, R19 ;  /* 0x000000130c13723e */ /* 0x000fe200000010ff */
[C---:B------:R-:W-:Y:S02]  /*1790*/  FFMA.FTZ R24, R25.reuse, R24, 0.28857114911079406738 ;  /* 0x3e93bf9919187423 */ /* 0x040fe40000010018 */
[----:B------:R0:W-:Y:S01]  /*17a0*/  STS [R16+0x800], R14 ;  /* 0x0008000e10007388 */ /* 0x0001e20000000800 */
[----:B------:R-:W-:Y:S02]  /*17b0*/  IMAD.IADD R13, R0, 0x1, -R13 ;  /* 0x00000001000d7824 */ /* 0x000fe400078e0a0d */
[----:B------:R-:W-:Y:S01]  /*17c0*/  FFMA.FTZ R24, R25, R24, -0.36067417263984680176 ;  /* 0xbeb8aa4919187423 */ /* 0x000fe20000010018 */
[----:B------:R1:W-:Y:S01]  /*17d0*/  STS [R16+0xc00], R19 ;  /* 0x000c001310007388 */ /* 0x0003e20000000800 */
[----:B------:R-:W-:-:S02]  /*17e0*/  IMAD R18, R4, c[0x0][0x1c8], RZ ;  /* 0x0000720004127a24 */ /* 0x000fc400078e02ff */
[----:B------:R-:W-:Y:S02]  /*17f0*/  FFMA.FTZ R24, R25, R24, 0.48089820146560668945 ;  /* 0x3ef6384a19187423 */ /* 0x000fe40000010018 */
[----:B------:R-:W-:Y:S01]  /*1800*/  FADD R4, R13, -1 ;  /* 0xbf8000000d047421 */ /* 0x000fe20000000000 */
[----:B------:R-:W-:Y:S01]  /*1810*/  LEA R20, R41, R18, 0x1 ;  /* 0x0000001229147211 */ /* 0x000fe200078e08ff */
[C---:B------:R-:W-:Y:S01]  /*1820*/  FFMA.FTZ R24, R25.reuse, R24, -0.72134751081466674805 ;  /* 0xbf38aa3b19187423 */ /* 0x040fe20000010018 */
[----:B------:R-:W-:Y:S01]  /*1830*/  BAR.SYNC.DEFER_BLOCKING 0x0 ;  /* 0x0000000000007b1d */ /* 0x000fe20000010000 */
[----:B------:R-:W-:Y:S01]  /*1840*/  FFMA.FTZ R13, R4, R31, -0.16845393180847167969 ;  /* 0xbe2c7f30040d7423 */ /* 0x000fe2000001001f */
[-C--:B------:R-:W-:Y:S01]  /*1850*/  LEA R12, P3, R18, R9.reuse, 0x1 ;  /* 0x00000009120c7211 */ /* 0x080fe200078608ff */
[----:B------:R-:W-:Y:S01]  /*1860*/  FMUL R24, R25, R24 ;  /* 0x0000001819187220 */ /* 0x000fe20000400000 */
[----:B0-----:R-:W-:Y:S01]  /*1870*/  LEA R14, P4, R20, R9, 0x1 ;  /* 0x00000009140e7211 */ /* 0x001fe200078808ff */
[----:B------:R-:W-:-:S02]  /*1880*/  IMAD.U32 R15, R42, 0x4, R15 ;  /* 0x000000042a0f7824 */ /* 0x000fc400078e000f */
[----:B------:R-:W-:Y:S02]  /*1890*/  FMUL R24, R25, R24 ;  /* 0x0000001819187220 */ /* 0x000fe40000400000 */
[C---:B------:R-:W-:Y:S01]  /*18a0*/  FFMA.FTZ R13, R4.reuse, R13, 0.1716887056827545166 ;  /* 0x3e2fcf2a040d7423 */ /* 0x040fe2000001000d */
[----:B------:R-:W-:Y:S01]  /*18b0*/  LOP3.LUT R21, R15, 0x4, RZ, 0x3c, !PT ;  /* 0x000000040f157812 */ /* 0x000fe200078e3cff */
[----:B------:R-:W-:Y:S01]  /*18c0*/  FFMA.FTZ R31, R25, 1.4426950216293334961, R24 ;  /* 0x3fb8aa3b191f7823 */ /* 0x000fe20000010018 */
[C---:B------:R-:W-:Y:S01]  /*18d0*/  LOP3.LUT R23, R15.reuse, 0x8, RZ, 0x3c, !PT ;  /* 0x000000080f177812 */ /* 0x040fe200078e3cff */
[C---:B------:R-:W-:Y:S01]  /*18e0*/  FFMA.FTZ R13, R4.reuse, R13, -0.17900948226451873779 ;  /* 0xbe374e43040d7423 */ /* 0x040fe2000001000d */
[----:B------:R-:W-:Y:S01]  /*18f0*/  LOP3.LUT R25, R15, 0xc, RZ, 0x3c, !PT ;  /* 0x0000000c0f197812 */ /* 0x000fe200078e3cff */
[----:B------:R-:W-:Y:S02]  /*1900*/  IMAD R22, R41, 0x2, R20 ;  /* 0x0000000229167824 */ /* 0x000fe400078e0214 */
[----:B------:R-:W-:-:S02]  /*1910*/  FFMA.FTZ R13, R4, R13, 0.20512372255325317383 ;  /* 0x3e520bf4040d7423 */ /* 0x000fc4000001000d */
[C---:B------:R-:W-:Y:S01]  /*1920*/  IMAD R24, R41.reuse, 0x2, R22 ;  /* 0x0000000229187824 */ /* 0x040fe200078e0216 */
[----:B-1----:R-:W-:Y:S01]  /*1930*/  LEA R16, P5, R22, R9, 0x1 ;  /* 0x0000000916107211 */ /* 0x002fe200078a08ff */
[----:B------:R-:W-:Y:S02]  /*1940*/  FFMA.FTZ R13, R4, R13, -0.24046532809734344482 ;  /* 0xbe763c8b040d7423 */ /* 0x000fe4000001000d */
[----:B------:R-:W-:Y:S01]  /*1950*/  FADD R10, R10, R31 ;  /* 0x0000001f0a0a7221 */ /* 0x000fe20000000000 */
[----:B------:R0:W1:Y:S01]  /*1960*/  LDS R33, [R15] ;  /* 0x000000000f217984 */ /* 0x0000620000000800 */
[C---:B------:R-:W-:Y:S01]  /*1970*/  FFMA.FTZ R17, R4.reuse, R13, 0.28857114911079406738 ;  /* 0x3e93bf9904117423 */ /* 0x040fe2000001000d */
[C---:B------:R-:W-:Y:S02]  /*1980*/  LEA R26, R41.reuse, R24, 0x1 ;  /* 0x00000018291a7211 */ /* 0x040fe400078e08ff */
[----:B------:R-:W2:Y:S01]  /*1990*/  LDS R35, [R21] ;  /* 0x0000000015237984 */ /* 0x000ea20000000800 */
[----:B------:R-:W-:Y:S01]  /*19a0*/  FFMA.FTZ R19, R4, R17, -0.36067417263984680176 ;  /* 0xbeb8aa4904137423 */ /* 0x000fe20000010011 */
[----:B------:R-:W-:Y:S01]  /*19b0*/  LEA.HI.X.SX32 R13, R18, R7, 0x1, P3 ;  /* 0x00000007120d7211 */ /* 0x000fe200018f0eff */
[C---:B------:R-:W-:Y:S01]  /*19c0*/  IMAD R30, R41.reuse, 0x2, R26 ;  /* 0x00000002291e7824 */ /* 0x040fe200078e021a */
[----:B------:R3:W4:Y:S01]  /*19d0*/  LDS R37, [R23] ;  /* 0x0000000017257984 */ /* 0x0007220000000800 */
[----:B------:R-:W-:Y:S01]  /*19e0*/  FFMA.FTZ R19, R4, R19, 0.48089820146560668945 ;  /* 0x3ef6384a04137423 */ /* 0x000fe20000010013 */
[----:B0-----:R-:W-:Y:S01]  /*19f0*/  LEA.HI.X.SX32 R15, R20, R7, 0x1, P4 ;  /* 0x00000007140f7211 */ /* 0x001fe200020f0eff */
[----:B------:R-:W-:Y:S01]  /*1a00*/  IMAD R32, R41, 0x2, R30 ;  /* 0x0000000229207824 */ /* 0x000fe200078e021e */
[----:B------:R0:W5:Y:S01]  /*1a10*/  LDS R39, [R25] ;  /* 0x0000000019277984 */ /* 0x0001620000000800 */
[----:B------:R-:W-:-:S02]  /*1a20*/  LEA R20, P3, R24, R9, 0x1 ;  /* 0x0000000918147211 */ /* 0x000fc400078608ff */
[----:B------:R-:W-:Y:S01]  /*1a30*/  LEA R18, P4, R26, R9, 0x1 ;  /* 0x000000091a127211 */ /* 0x000fe200078808ff */
[----:B---3--:R-:W-:Y:S01]  /*1a40*/  FFMA.FTZ R23, R4, R19, -0.72134751081466674805 ;  /* 0xbf38aa3b04177423 */ /* 0x008fe20000010013 */
[----:B------:R-:W-:Y:S02]  /*1a50*/  LEA R34, R41, R32, 0x1 ;  /* 0x0000002029227211 */ /* 0x000fe400078e08ff */
[----:B------:R-:W-:Y:S01]  /*1a60*/  LEA.HI.X.SX32 R17, R22, R7, 0x1, P5 ;  /* 0x0000000716117211 */ /* 0x000fe200028f0eff */
[----:B------:R-:W-:Y:S01]  /*1a70*/  FMUL R23, R4, R23 ;  /* 0x0000001704177220 */ /* 0x000fe20000400000 */
[-C--:B------:R-:W-:Y:S02]  /*1a80*/  LEA.HI.X.SX32 R21, R24, R7.reuse, 0x1, P3 ;  /* 0x0000000718157211 */ /* 0x080fe400018f0eff */
[----:B------:R-:W-:Y:S02]  /*1a90*/  LEA.HI.X.SX32 R19, R26, R7, 0x1, P4 ;  /* 0x000000071a137211 */ /* 0x000fe400020f0eff */
[----:B------:R-:W-:-:S02]  /*1aa0*/  LEA R24, P3, R30, R9, 0x1 ;  /* 0x000000091e187211 */ /* 0x000fc400078608ff */
[-C--:B------:R-:W-:Y:S02]  /*1ab0*/  LEA R22, P4, R32, R9.reuse, 0x1 ;  /* 0x0000000920167211 */ /* 0x080fe400078808ff */
[----:B------:R-:W-:Y:S01]  /*1ac0*/  LEA R26, P5, R34, R9, 0x1 ;  /* 0x00000009221a7211 */ /* 0x000fe200078a08ff */
[----:B------:R-:W-:Y:S01]  /*1ad0*/  FMUL R9, R4, R23 ;  /* 0x0000001704097220 */ /* 0x000fe20000400000 */
[-C--:B0-----:R-:W-:Y:S02]  /*1ae0*/  LEA.HI.X.SX32 R25, R30, R7.reuse, 0x1, P3 ;  /* 0x000000071e197211 */ /* 0x081fe400018f0eff */
[-C--:B------:R-:W-:Y:S01]  /*1af0*/  LEA.HI.X.SX32 R23, R32, R7.reuse, 0x1, P4 ;  /* 0x0000000720177211 */ /* 0x080fe200020f0eff */
[----:B------:R-:W-:Y:S01]  /*1b00*/  FFMA.FTZ R4, R4, 1.4426950216293334961, R9 ;  /* 0x3fb8aa3b04047823 */ /* 0x000fe20000010009 */
[----:B------:R-:W-:Y:S01]  /*1b10*/  LEA.HI.X.SX32 R27, R34, R7, 0x1, P5 ;  /* 0x00000007221b7211 */ /* 0x000fe200028f0eff */
[----:B------:R-:W-:Y:S01]  /*1b20*/  @P2 IMAD.MOV.U32 R7, RZ, RZ, 0x7f800000 ;  /* 0x7f800000ff072424 */ /* 0x000fe200078e00ff */
[----:B------:R-:W-:Y:S01]  /*1b30*/  FSETP.NEU.AND P3, PT, R2, RZ, PT ;  /* 0x000000ff0200720b */ /* 0x000fe20003f6d000 */
[----:B------:R-:W-:-:S02]  /*1b40*/  @P1 IMAD.MOV.U32 R9, RZ, RZ, 0x7f800000 ;  /* 0x7f800000ff091424 */ /* 0x000fc400078e00ff */
[----:B------:R-:W-:Y:S01]  /*1b50*/  FADD R4, R11, R4 ;  /* 0x000000040b047221 */ /* 0x000fe20000000000 */
[----:B-1----:R5:W-:Y:S01]  /*1b60*/  STG.E.U16 [R12.64], R33 ;  /* 0x000000210c007986 */ /* 0x002be2000c101506 */
[----:B------:R-:W-:Y:S01]  /*1b70*/  @P2 FFMA.FTZ R10, R2, R7, +INF ;  /* 0x7f800000020a2423 */ /* 0x000fe20000010007 */
[C---:B------:R-:W-:Y:S01]  /*1b80*/  FSETP.NEU.AND P2, PT, R0.reuse, RZ, PT ;  /* 0x000000ff0000720b */ /* 0x040fe20003f4d000 */
[----:B------:R-:W-:Y:S01]  /*1b90*/  @P1 FFMA.FTZ R4, R0, R9, +INF ;  /* 0x7f80000000041423 */ /* 0x000fe20000010009 */
[----:B------:R-:W-:Y:S01]  /*1ba0*/  PRMT R9, R33, 0x7632, R9 ;  /* 0x0000763221097816 */ /* 0x000fe20000000009 */
[----:B--2---:R0:W-:Y:S01]  /*1bb0*/  STG.E.U16 [R14.64], R35 ;  /* 0x000000230e007986 */ /* 0x0041e2000c101506 */
[----:B------:R-:W-:Y:S02]  /*1bc0*/  PRMT R0, R35, 0x7632, R0 ;  /* 0x0000763223007816 */ /* 0x000fe40000000000 */
[----:B----4-:R-:W-:Y:S01]  /*1bd0*/  PRMT R11, R37, 0x7632, R11 ;  /* 0x00007632250b7816 */ /* 0x010fe2000000000b */
[----:B------:R0:W-:Y:S01]  /*1be0*/  STG.E.U16 [R16.64], R37 ;  /* 0x0000002510007986 */ /* 0x0001e2000c101506 */
[----:B------:R-:W-:-:S02]  /*1bf0*/  FSEL R7, R10, -INF , P3 ;  /* 0xff8000000a077808 */ /* 0x000fc40001800000 */
[----:B-----5:R-:W-:Y:S01]  /*1c00*/  PRMT R13, R39, 0x7632, R13 ;  /* 0x00007632270d7816 */ /* 0x020fe2000000000d */
[----:B------:R0:W-:Y:S01]  /*1c10*/  STG.E.U16 [R20.64], R39 ;  /* 0x0000002714007986 */ /* 0x0001e2000c101506 */
[----:B------:R-:W-:Y:S01]  /*1c20*/  FSEL R4, R4, -INF , P2 ;  /* 0xff80000004047808 */ /* 0x000fe20001000000 */
[----:B------:R-:W-:Y:S02]  /*1c30*/  FFMA R28, R7, 0.69314718246459960938, R28 ;  /* 0x3f317218071c7823 */ /* 0x000fe4000000001c */
[----:B------:R0:W-:Y:S02]  /*1c40*/  STG.E.U16 [R18.64], R9 ;  /* 0x0000000912007986 */ /* 0x0001e4000c101506 */
[----:B------:R-:W-:Y:S02]  /*1c50*/  FFMA R29, R4, 0.69314718246459960938, R29 ;  /* 0x3f317218041d7823 */ /* 0x000fe4000000001d */
[----:B------:R0:W-:Y:S04]  /*1c60*/  STG.E.U16 [R24.64], R0 ;  /* 0x0000000018007986 */ /* 0x0001e8000c101506 */
[----:B------:R0:W-:Y:S04]  /*1c70*/  STG.E.U16 [R22.64], R11 ;  /* 0x0000000b16007986 */ /* 0x0001e8000c101506 */
[----:B------:R0:W-:Y:S04]  /*1c80*/  STG.E.U16 [R26.64], R13 ;  /* 0x0000000d1a007986 */ /* 0x0001e8000c101506 */
[----:B------:R-:W-:Y:S06]  /*1c90*/  BAR.SYNC.DEFER_BLOCKING 0x0 ;  /* 0x0000000000007b1d */ /* 0x000fec0000010000 */
[----:B------:R0:W-:Y:S04]  /*1ca0*/  STS.64 [R8], R28 ;  /* 0x0000001c08007388 */ /* 0x0001e80000000a00 */
[----:B------:R-:W-:Y:S06]  /*1cb0*/  BAR.SYNC.DEFER_BLOCKING 0x0 ;  /* 0x0000000000007b1d */ /* 0x000fec0000010000 */
[----:B------:R-:W-:Y:S05]  /*1cc0*/  @P0 EXIT ;  /* 0x000000000000094d */ /* 0x000fea0003800000 */
[----:B0-----:R-:W0:Y:S01]  /*1cd0*/  LDS R3, [R3] ;  /* 0x0000000003037984 */ /* 0x001e220000000800 */
[----:B------:R-:W-:Y:S01]  /*1ce0*/  IMAD R6, R6, c[0x0][0x1cc], RZ ;  /* 0x0000730006067a24 */ /* 0x000fe200078e02ff */
[C---:B------:R-:W-:Y:S01]  /*1cf0*/  SHF.L.U32 R7, R5.reuse, 0x2, RZ ;  /* 0x0000000205077819 */ /* 0x040fe200000006ff */
[----:B------:R-:W-:-:S04]  /*1d00*/  IMAD.HI R5, R5, 0x4, RZ ;  /* 0x0000000405057827 */ /* 0x000fc800078e02ff */
[C---:B------:R-:W-:Y:S02]  /*1d10*/  IMAD.SHL.U32 R4, R6.reuse, 0x4, RZ ;  /* 0x0000000406047824 */ /* 0x040fe400078e00ff */
[----:B------:R-:W-:-:S03]  /*1d20*/  IMAD.HI R6, R6, 0x4, RZ ;  /* 0x0000000406067827 */ /* 0x000fc600078e02ff */
[----:B------:R-:W-:-:S04]  /*1d30*/  IADD3 R4, P0, P1, R7, c[0x0][0x180], R4 ;  /* 0x0000600007047a10 */ /* 0x000fc8000791e004 */
[----:B------:R-:W-:-:S05]  /*1d40*/  IADD3.X R5, R5, c[0x0][0x184], R6, P0, P1 ;  /* 0x0000610005057a10 */ /* 0x000fca00007e2406 */
[----:B0-----:R-:W-:Y:S01]  /*1d50*/  STG.E [R4.64], R3 ;  /* 0x0000000304007986 */ /* 0x001fe2000c101906 */
[----:B------:R-:W-:Y:S05]  /*1d60*/  EXIT ;  /* 0x000000000000794d */ /* 0x000fea0003800000 */
.L_x_2:
[----:B------:R-:W-:-:S00]  /*1d70*/  BRA `(.L_x_2) ;  /* 0xfffffff000007947 */ /* 0x000fc0000383ffff */
[----:B------:R-:W-:-:S00]  /*1d80*/  NOP ;  /* 0x0000000000007918 */ /* 0x000fc00000000000 */
[----:B------:R-:W-:-:S00]  /*1d90*/  NOP ;  /* 0x0000000000007918 */ /* 0x000fc00000000000 */
[----:B------:R-:W-:-:S00]  /*1da0*/  NOP ;  /* 0x0000000000007918 */ /* 0x000fc00000000000 */
[----:B------:R-:W-:-:S00]  /*1db0*/  NOP ;  /* 0x0000000000007918 */ /* 0x000fc00000000000 */
[----:B------:R-:W-:-:S00]  /*1dc0*/  NOP ;  /* 0x0000000000007918 */ /* 0x000fc00000000000 */
[----:B------:R-:W-:-:S00]  /*1dd0*/  NOP ;  /* 0x0000000000007918 */ /* 0x000fc00000000000 */
[----:B------:R-:W-:-:S00]  /*1de0*/  NOP ;  /* 0x0000000000007918 */ /* 0x000fc00000000000 */
[----:B------:R-:W-:-:S00]  /*1df0*/  NOP ;  /* 0x0000000000007918 */ /* 0x000fc00000000000 */
.L_x_3:


//--------------------- .nv.global.init           --------------------------
	.section	.nv.global.init,"aw",@progbits
.nv.global.init:
	.type		_$_str,@object
	.size		_$_str,(.L_0 - _$_str)
_$_str:
        /*0000*/ 	.byte	0x5f, 0x5f, 0x43, 0x55, 0x44, 0x41, 0x5f, 0x46, 0x54, 0x5a, 0x00
.L_0:


//--------------------- .nv.shared.attn_fwd       --------------------------
	.section	.nv.shared.attn_fwd,"aw",@nobits
	.sectionflags	@""
	.align	16
